// auto-generated by cutlass_sweep.sparse_gemm — config: {"arch": "sm_90", "cluster_m": 1, "cluster_n": 1, "dtype": "int8", "tile_k": 64, "tile_m": 64, "tile_n": 256}
#include "cutlass/cutlass.h"
#include "cutlass/gemm/collective/collective_builder.hpp"
#include "cutlass/gemm/device/gemm_universal_adapter.h"
#include "cutlass/gemm/kernel/gemm_universal.hpp"
#include "cutlass/epilogue/collective/collective_builder.hpp"

using Elem = int8_t;
using Acc  = int32_t;
using TileShape    = cute::Shape<cute::_64, cute::_256, cute::_64>;
using ClusterShape = cute::Shape<cute::_1, cute::_1, cute::_1>;

using CollectiveEpilogue = typename cutlass::epilogue::collective::CollectiveBuilder<
    cutlass::arch::Sm90, cutlass::arch::OpClassSparseTensorOp,
    TileShape, ClusterShape,
    cutlass::epilogue::collective::EpilogueTileAuto,
    Acc, Acc,
    Acc, cutlass::layout::ColumnMajor, 128 / cutlass::sizeof_bits<Acc>::value,
    Acc, cutlass::layout::ColumnMajor, 128 / cutlass::sizeof_bits<Acc>::value,
    cutlass::epilogue::collective::EpilogueScheduleAuto
  >::CollectiveOp;

using CollectiveMainloop = typename cutlass::gemm::collective::CollectiveBuilder<
    cutlass::arch::Sm90, cutlass::arch::OpClassSparseTensorOp,
    Elem, cutlass::layout::RowMajor, 128 / cutlass::sizeof_bits<Elem>::value,
    Elem, cutlass::layout::ColumnMajor, 128 / cutlass::sizeof_bits<Elem>::value,
    Acc,
    TileShape, ClusterShape,
    cutlass::gemm::collective::StageCountAutoCarveout<static_cast<int>(sizeof(typename CollectiveEpilogue::SharedStorage))>,
    cutlass::gemm::collective::KernelScheduleAuto
  >::CollectiveOp;

using GemmKernel = cutlass::gemm::kernel::GemmUniversal<
    cute::Shape<int,int,int,int>,
    CollectiveMainloop,
    CollectiveEpilogue
>;
using Gemm = cutlass::gemm::device::GemmUniversalAdapter<GemmKernel>;

auto* _anchor = &cutlass::device_kernel<GemmKernel>;


// ===== COMPILED SASS (sm_90a) =====

	.target	sm_90a

	.elftype	@"ET_EXEC"


//--------------------- .note.nv.tkinfo           --------------------------
	.section	.note.nv.tkinfo,"",@"SHT_NOTE"
	.sectionflags	@"SHF_NOTE_NV_TKINFO"
	.tkinfo
        /*0018*/ 	.word	0x00000002
        /*0030*/ 	.string	""
        /*0030*/ 	.string	"ptxas"
        /*0030*/ 	.string	"Cuda compilation tools, release 13.0, V13.0.88"
        /*0030*/ 	.string	"Build cuda_13.0.r13.0/compiler.36424714_0"
        /*0030*/ 	.string	"-arch sm_90a -m 64 "



//--------------------- .note.nv.cuinfo           --------------------------
	.section	.note.nv.cuinfo,"",@"SHT_NOTE"
	.sectionflags	@"SHF_NOTE_NV_CUINFO"
        /*0018*/ 	.short	0x0002
        /*001a*/ 	.short	0x005a
        /*001c*/ 	.short	0x0082
	.zero		2


//--------------------- .nv.info                  --------------------------
	.section	.nv.info,"",@"SHT_CUDA_INFO"
	.align	4


	//----- nvinfo : EIATTR_REGCOUNT
	.align		4
        /*0000*/ 	.byte	0x04, 0x2f
        /*0002*/ 	.short	(.L_12 - .L_11)
	.align		4
.L_11:
        /*0004*/ 	.word	index@(_ZN7cutlass13device_kernelINS_4gemm6kernel13GemmUniversalIN4cute5tupleIJiiiiEEENS1_10collective13CollectiveMmaINS1_40MainloopSm90TmaGmmaWarpSpecializedSparseILi12ENS5_IJNS4_1CILi1EEESB_SB_EEENS1_32KernelTmaWarpSpecializedPingpongEEENS5_IJNSA_ILi64EEENSA_ILi256EEESF_EEEaNS5_IJNS4_6LayoutINS5_IJiNS5_IJNSA_ILi2EEEiEEEiEEENS5_IJlNS5_IJSB_SJ_EEElEEEEENSI_INS5_IJNS5_IJSF_iEEESP_iEEENS5_IJNS5_IJSF_NSA_ILi4096EEEEEENS5_IJSB_lEEElEEEEEEEEaNS5_IJlSB_lEEENS4_8TiledMMAINS4_8MMA_AtomIJNS4_4SM904GMMA6SPARSE28GMMA_64x256x64_S32S8S8_SS_TNILNS11_9SparseSelE0EEEEEENSI_ISC_NS5_IJNSA_ILi0EEES17_S17_EEEEENS5_IJNS4_10UnderscoreES1A_S1A_EEEEENS4_13SM90_TMA_LOADENS4_14ComposedLayoutINS4_7SwizzleILi1ELi4ELi3EEENS4_25smem_sparse_ptr_flag_bitsILi2ELi8EEENSI_INS5_IJNS5_IJSB_NSA_ILi8EEEEEENS5_IJSJ_NSA_ILi32EEEEEEEEENS5_IJNS5_IJS17_SF_EEESM_EEEEEEEvNS4_8identityES1D_NS1E_INS1F_ILi2ELi4ELi3EEENS4_18smem_ptr_flag_bitsILi8EEENSI_INS5_IJS1J_SF_EEENS5_IJSF_SB_EEEEEEEvS1S_EENS_8epilogue10collective6detail29Sm90TmaWarpSpecializedAdapterINS22_15DefaultEpilogueIiNS5_IJSB_llEEES26_NS21_6thread17LinearCombinationIiLi1EiiLNS27_9ScaleType4KindE0ELNS_15FloatRoundStyleE2EiEENS1_15EpilogueDefaultEEEEEvvEEEEvNT_6ParamsE)
        /*0008*/ 	.word	0x000000a8


	//----- nvinfo : EIATTR_FRAME_SIZE
	.align		4
.L_12:
        /*000c*/ 	.byte	0x04, 0x11
        /*000e*/ 	.short	(.L_14 - .L_13)
	.align		4
.L_13:
        /*0010*/ 	.word	index@(_ZN7cutlass13device_kernelINS_4gemm6kernel13GemmUniversalIN4cute5tupleIJiiiiEEENS1_10collective13CollectiveMmaINS1_40MainloopSm90TmaGmmaWarpSpecializedSparseILi12ENS5_IJNS4_1CILi1EEESB_SB_EEENS1_32KernelTmaWarpSpecializedPingpongEEENS5_IJNSA_ILi64EEENSA_ILi256EEESF_EEEaNS5_IJNS4_6LayoutINS5_IJiNS5_IJNSA_ILi2EEEiEEEiEEENS5_IJlNS5_IJSB_SJ_EEElEEEEENSI_INS5_IJNS5_IJSF_iEEESP_iEEENS5_IJNS5_IJSF_NSA_ILi4096EEEEEENS5_IJSB_lEEElEEEEEEEEaNS5_IJlSB_lEEENS4_8TiledMMAINS4_8MMA_AtomIJNS4_4SM904GMMA6SPARSE28GMMA_64x256x64_S32S8S8_SS_TNILNS11_9SparseSelE0EEEEEENSI_ISC_NS5_IJNSA_ILi0EEES17_S17_EEEEENS5_IJNS4_10UnderscoreES1A_S1A_EEEEENS4_13SM90_TMA_LOADENS4_14ComposedLayoutINS4_7SwizzleILi1ELi4ELi3EEENS4_25smem_sparse_ptr_flag_bitsILi2ELi8EEENSI_INS5_IJNS5_IJSB_NSA_ILi8EEEEEENS5_IJSJ_NSA_ILi32EEEEEEEEENS5_IJNS5_IJS17_SF_EEESM_EEEEEEEvNS4_8identityES1D_NS1E_INS1F_ILi2ELi4ELi3EEENS4_18smem_ptr_flag_bitsILi8EEENSI_INS5_IJS1J_SF_EEENS5_IJSF_SB_EEEEEEEvS1S_EENS_8epilogue10collective6detail29Sm90TmaWarpSpecializedAdapterINS22_15DefaultEpilogueIiNS5_IJSB_llEEES26_NS21_6thread17LinearCombinationIiLi1EiiLNS27_9ScaleType4KindE0ELNS_15FloatRoundStyleE2EiEENS1_15EpilogueDefaultEEEEEvvEEEEvNT_6ParamsE)
        /*0014*/ 	.word	0x00000000


	//----- nvinfo : EIATTR_MIN_STACK_SIZE
	.align		4
.L_14:
        /*0018*/ 	.byte	0x04, 0x12
        /*001a*/ 	.short	(.L_16 - .L_15)
	.align		4
.L_15:
        /*001c*/ 	.word	index@(_ZN7cutlass13device_kernelINS_4gemm6kernel13GemmUniversalIN4cute5tupleIJiiiiEEENS1_10collective13CollectiveMmaINS1_40MainloopSm90TmaGmmaWarpSpecializedSparseILi12ENS5_IJNS4_1CILi1EEESB_SB_EEENS1_32KernelTmaWarpSpecializedPingpongEEENS5_IJNSA_ILi64EEENSA_ILi256EEESF_EEEaNS5_IJNS4_6LayoutINS5_IJiNS5_IJNSA_ILi2EEEiEEEiEEENS5_IJlNS5_IJSB_SJ_EEElEEEEENSI_INS5_IJNS5_IJSF_iEEESP_iEEENS5_IJNS5_IJSF_NSA_ILi4096EEEEEENS5_IJSB_lEEElEEEEEEEEaNS5_IJlSB_lEEENS4_8TiledMMAINS4_8MMA_AtomIJNS4_4SM904GMMA6SPARSE28GMMA_64x256x64_S32S8S8_SS_TNILNS11_9SparseSelE0EEEEEENSI_ISC_NS5_IJNSA_ILi0EEES17_S17_EEEEENS5_IJNS4_10UnderscoreES1A_S1A_EEEEENS4_13SM90_TMA_LOADENS4_14ComposedLayoutINS4_7SwizzleILi1ELi4ELi3EEENS4_25smem_sparse_ptr_flag_bitsILi2ELi8EEENSI_INS5_IJNS5_IJSB_NSA_ILi8EEEEEENS5_IJSJ_NSA_ILi32EEEEEEEEENS5_IJNS5_IJS17_SF_EEESM_EEEEEEEvNS4_8identityES1D_NS1E_INS1F_ILi2ELi4ELi3EEENS4_18smem_ptr_flag_bitsILi8EEENSI_INS5_IJS1J_SF_EEENS5_IJSF_SB_EEEEEEEvS1S_EENS_8epilogue10collective6detail29Sm90TmaWarpSpecializedAdapterINS22_15DefaultEpilogueIiNS5_IJSB_llEEES26_NS21_6thread17LinearCombinationIiLi1EiiLNS27_9ScaleType4KindE0ELNS_15FloatRoundStyleE2EiEENS1_15EpilogueDefaultEEEEEvvEEEEvNT_6ParamsE)
        /*0020*/ 	.word	0x00000000
.L_16:


//--------------------- .nv.compat                --------------------------
	.section	.nv.compat,"",@"SHT_CUDA_COMPAT_INFO"
	.align	4
        /*0000*/ 	.byte	0x02, 0x09, 0x01, 0x00, 0x02, 0x02, 0x04, 0x00, 0x02, 0x05, 0x05, 0x00, 0x03, 0x07, 0x01, 0x01
        /*0010*/ 	.byte	0x02, 0x03, 0x01, 0x00, 0x02, 0x06, 0x01, 0x00, 0x04, 0x0b, 0x08, 0x00, 0x00, 0x00, 0x00, 0x00
        /*0020*/ 	.byte	0x00, 0x00, 0x00, 0x00


//--------------------- .nv.info._ZN7cutlass13device_kernelINS_4gemm6kernel13GemmUniversalIN4cute5tupleIJiiiiEEENS1_10collective13CollectiveMmaINS1_40MainloopSm90TmaGmmaWarpSpecializedSparseILi12ENS5_IJNS4_1CILi1EEESB_SB_EEENS1_32KernelTmaWarpSpecializedPingpongEEENS5_IJNSA_ILi64EEENSA_ILi256EEESF_EEEaNS5_IJNS4_6LayoutINS5_IJiNS5_IJNSA_ILi2EEEiEEEiEEENS5_IJlNS5_IJSB_SJ_EEElEEEEENSI_INS5_IJNS5_IJSF_iEEESP_iEEENS5_IJNS5_IJSF_NSA_ILi4096EEEEEENS5_IJSB_lEEElEEEEEEEEaNS5_IJlSB_lEEENS4_8TiledMMAINS4_8MMA_AtomIJNS4_4SM904GMMA6SPARSE28GMMA_64x256x64_S32S8S8_SS_TNILNS11_9SparseSelE0EEEEEENSI_ISC_NS5_IJNSA_ILi0EEES17_S17_EEEEENS5_IJNS4_10UnderscoreES1A_S1A_EEEEENS4_13SM90_TMA_LOADENS4_14ComposedLayoutINS4_7SwizzleILi1ELi4ELi3EEENS4_25smem_sparse_ptr_flag_bitsILi2ELi8EEENSI_INS5_IJNS5_IJSB_NSA_ILi8EEEEEENS5_IJSJ_NSA_ILi32EEEEEEEEENS5_IJNS5_IJS17_SF_EEESM_EEEEEEEvNS4_8identityES1D_NS1E_INS1F_ILi2ELi4ELi3EEENS4_18smem_ptr_flag_bitsILi8EEENSI_INS5_IJS1J_SF_EEENS5_IJSF_SB_EEEEEEEvS1S_EENS_8epilogue10collective6detail29Sm90TmaWarpSpecializedAdapterINS22_15DefaultEpilogueIiNS5_IJSB_llEEES26_NS21_6thread17LinearCombinationIiLi1EiiLNS27_9ScaleType4KindE0ELNS_15FloatRoundStyleE2EiEENS1_15EpilogueDefaultEEEEEvvEEEEvNT_6ParamsE --------------------------
	.section	.nv.info._ZN7cutlass13device_kernelINS_4gemm6kernel13GemmUniversalIN4cute5tupleIJiiiiEEENS1_10collective13CollectiveMmaINS1_40MainloopSm90TmaGmmaWarpSpecializedSparseILi12ENS5_IJNS4_1CILi1EEESB_SB_EEENS1_32KernelTmaWarpSpecializedPingpongEEENS5_IJNSA_ILi64EEENSA_ILi256EEESF_EEEaNS5_IJNS4_6LayoutINS5_IJiNS5_IJNSA_ILi2EEEiEEEiEEENS5_IJlNS5_IJSB_SJ_EEElEEEEENSI_INS5_IJNS5_IJSF_iEEESP_iEEENS5_IJNS5_IJSF_NSA_ILi4096EEEEEENS5_IJSB_lEEElEEEEEEEEaNS5_IJlSB_lEEENS4_8TiledMMAINS4_8MMA_AtomIJNS4_4SM904GMMA6SPARSE28GMMA_64x256x64_S32S8S8_SS_TNILNS11_9SparseSelE0EEEEEENSI_ISC_NS5_IJNSA_ILi0EEES17_S17_EEEEENS5_IJNS4_10UnderscoreES1A_S1A_EEEEENS4_13SM90_TMA_LOADENS4_14ComposedLayoutINS4_7SwizzleILi1ELi4ELi3EEENS4_25smem_sparse_ptr_flag_bitsILi2ELi8EEENSI_INS5_IJNS5_IJSB_NSA_ILi8EEEEEENS5_IJSJ_NSA_ILi32EEEEEEEEENS5_IJNS5_IJS17_SF_EEESM_EEEEEEEvNS4_8identityES1D_NS1E_INS1F_ILi2ELi4ELi3EEENS4_18smem_ptr_flag_bitsILi8EEENSI_INS5_IJS1J_SF_EEENS5_IJSF_SB_EEEEEEEvS1S_EENS_8epilogue10collective6detail29Sm90TmaWarpSpecializedAdapterINS22_15DefaultEpilogueIiNS5_IJSB_llEEES26_NS21_6thread17LinearCombinationIiLi1EiiLNS27_9ScaleType4KindE0ELNS_15FloatRoundStyleE2EiEENS1_15EpilogueDefaultEEEEEvvEEEEvNT_6ParamsE,"",@"SHT_CUDA_INFO"
	.sectionflags	@""
	.align	4


	//----- nvinfo : EIATTR_CUDA_API_VERSION
	.align		4
        /*0000*/ 	.byte	0x04, 0x37
        /*0002*/ 	.short	(.L_18 - .L_17)
.L_17:
        /*0004*/ 	.word	0x00000082


	//----- nvinfo : EIATTR_KPARAM_INFO
	.align		4
.L_18:
        /*0008*/ 	.byte	0x04, 0x17
        /*000a*/ 	.short	(.L_20 - .L_19)
.L_19:
        /*000c*/ 	.word	0x00000000
        /*0010*/ 	.short	0x0000
        /*0012*/ 	.short	0x0070
        /*0014*/ 	.byte	0x00, 0xf0, 0x01, 0x14


	//----- nvinfo : EIATTR_SPARSE_MMA_MASK
	.align		4
.L_20:
        /*0018*/ 	.byte	0x03, 0x50
        /*001a*/ 	.short	0x0004


	//----- nvinfo : EIATTR_MAXREG_COUNT
	.align		4
        /*001c*/ 	.byte	0x03, 0x1b
        /*001e*/ 	.short	0x00a8


	//----- nvinfo : EIATTR_NUM_BARRIERS
	.align		4
        /*0020*/ 	.byte	0x02, 0x4c
        /*0022*/ 	.byte	0x01
	.zero		1


	//----- nvinfo : EIATTR_MERCURY_ISA_VERSION
	.align		4
        /*0024*/ 	.byte	0x03, 0x5f
        /*0026*/ 	.short	0x0101


	//----- nvinfo : EIATTR_INT_WARP_WIDE_INSTR_OFFSETS
	.align		4
        /*0028*/ 	.byte	0x04, 0x31
        /*002a*/ 	.short	(.L_22 - .L_21)


	//   ....[0]....
.L_21:
        /*002c*/ 	.word	0x00000570


	//   ....[1]....
        /*0030*/ 	.word	0x00000590


	//   ....[2]....
        /*0034*/ 	.word	0x00000610


	//   ....[3]....
        /*0038*/ 	.word	0x00000620


	//   ....[4]....
        /*003c*/ 	.word	0x00000630


	//   ....[5]....
        /*0040*/ 	.word	0x00000650


	//   ....[6]....
        /*0044*/ 	.word	0x000006a0


	//   ....[7]....
        /*0048*/ 	.word	0x000006c0


	//----- nvinfo : EIATTR_COOP_GROUP_MASK_REGIDS
	.align		4
.L_22:
        /*004c*/ 	.byte	0x04, 0x29
        /*004e*/ 	.short	(.L_24 - .L_23)


	//   ....[0]....
.L_23:
        /*0050*/ 	.word	0xffffffff


	//   ....[1]....
        /*0054*/ 	.word	0xffffffff


	//   ....[2]....
        /*0058*/ 	.word	0xffffffff


	//   ....[3]....
        /*005c*/ 	.word	0xffffffff


	//   ....[4]....
        /*0060*/ 	.word	0xffffffff


	//   ....[5]....
        /*0064*/ 	.word	0xffffffff


	//----- nvinfo : EIATTR_COOP_GROUP_INSTR_OFFSETS
	.align		4
.L_24:
        /*0068*/ 	.byte	0x04, 0x28
        /*006a*/ 	.short	(.L_26 - .L_25)


	//   ....[0]....
.L_25:
        /*006c*/ 	.word	0x00000060


	//   ....[1]....
        /*0070*/ 	.word	0x00000070


	//   ....[2]....
        /*0074*/ 	.word	0x00000160


	//   ....[3]....
        /*0078*/ 	.word	0x00000420


	//   ....[4]....
        /*007c*/ 	.word	0x00000460


	//   ....[5]....
        /*0080*/ 	.word	0x000004a0


	//----- nvinfo : EIATTR_REG_RECONFIG
	.align		4
.L_26:
        /*0084*/ 	.byte	0x01, 0x54
	.zero		2


	//----- nvinfo : EIATTR_MBARRIER_INSTR_OFFSETS
	.align		4
        /*0088*/ 	.byte	0x04, 0x39
        /*008a*/ 	.short	(.L_28 - .L_27)


	//   ....[0]....
.L_27:
        /*008c*/ 	.word	0x00000280
        /*0090*/ 	.word	0x000000ff
        /*0094*/ 	.word	0x00000000
        /*0098*/ 	.short	0x0100
        /*009a*/ 	.byte	0x08
	.zero		1


	//   ....[1]....
        /*009c*/ 	.word	0x00000290
        /*00a0*/ 	.word	0x000000ff
        /*00a4*/ 	.word	0x00000060
        /*00a8*/ 	.short	0x0100
        /*00aa*/ 	.byte	0x08
	.zero		1


	//   ....[2]....
        /*00ac*/ 	.word	0x000002a0
        /*00b0*/ 	.word	0x000000ff
        /*00b4*/ 	.word	0x00000008
        /*00b8*/ 	.short	0x0100
        /*00ba*/ 	.byte	0x08
	.zero		1


	//   ....[3]....
        /*00bc*/ 	.word	0x000002b0
        /*00c0*/ 	.word	0x000000ff
        /*00c4*/ 	.word	0x00000068
        /*00c8*/ 	.short	0x0100
        /*00ca*/ 	.byte	0x08
	.zero		1


	//   ....[4]....
        /*00cc*/ 	.word	0x000002c0
        /*00d0*/ 	.word	0x000000ff
        /*00d4*/ 	.word	0x00000010
        /*00d8*/ 	.short	0x0100
        /*00da*/ 	.byte	0x08
	.zero		1


	//   ....[5]....
        /*00dc*/ 	.word	0x000002d0
        /*00e0*/ 	.word	0x000000ff
        /*00e4*/ 	.word	0x00000070
        /*00e8*/ 	.short	0x0100
        /*00ea*/ 	.byte	0x08
	.zero		1


	//   ....[6]....
        /*00ec*/ 	.word	0x000002e0
        /*00f0*/ 	.word	0x000000ff
        /*00f4*/ 	.word	0x00000018
        /*00f8*/ 	.short	0x0100
        /*00fa*/ 	.byte	0x08
	.zero		1


	//   ....[7]....
        /*00fc*/ 	.word	0x000002f0
        /*0100*/ 	.word	0x000000ff
        /*0104*/ 	.word	0x00000078
        /*0108*/ 	.short	0x0100
        /*010a*/ 	.byte	0x08
	.zero		1


	//   ....[8]....
        /*010c*/ 	.word	0x00000300
        /*0110*/ 	.word	0x000000ff
        /*0114*/ 	.word	0x00000020
        /*0118*/ 	.short	0x0100
        /*011a*/ 	.byte	0x08
	.zero		1


	//   ....[9]....
        /*011c*/ 	.word	0x00000310
        /*0120*/ 	.word	0x000000ff
        /*0124*/ 	.word	0x00000080
        /*0128*/ 	.short	0x0100
        /*012a*/ 	.byte	0x08
	.zero		1


	//   ....[10]....
        /*012c*/ 	.word	0x00000320
        /*0130*/ 	.word	0x000000ff
        /*0134*/ 	.word	0x00000028
        /*0138*/ 	.short	0x0100
        /*013a*/ 	.byte	0x08
	.zero		1


	//   ....[11]....
        /*013c*/ 	.word	0x00000330
        /*0140*/ 	.word	0x000000ff
        /*0144*/ 	.word	0x00000088
        /*0148*/ 	.short	0x0100
        /*014a*/ 	.byte	0x08
	.zero		1


	//   ....[12]....
        /*014c*/ 	.word	0x00000340
        /*0150*/ 	.word	0x000000ff
        /*0154*/ 	.word	0x00000030
        /*0158*/ 	.short	0x0100
        /*015a*/ 	.byte	0x08
	.zero		1


	//   ....[13]....
        /*015c*/ 	.word	0x00000350
        /*0160*/ 	.word	0x000000ff
        /*0164*/ 	.word	0x00000090
        /*0168*/ 	.short	0x0100
        /*016a*/ 	.byte	0x08
	.zero		1


	//   ....[14]....
        /*016c*/ 	.word	0x00000360
        /*0170*/ 	.word	0x000000ff
        /*0174*/ 	.word	0x00000038
        /*0178*/ 	.short	0x0100
        /*017a*/ 	.byte	0x08
	.zero		1


	//   ....[15]....
        /*017c*/ 	.word	0x00000370
        /*0180*/ 	.word	0x000000ff
        /*0184*/ 	.word	0x00000098
        /*0188*/ 	.short	0x0100
        /*018a*/ 	.byte	0x08
	.zero		1


	//   ....[16]....
        /*018c*/ 	.word	0x00000380
        /*0190*/ 	.word	0x000000ff
        /*0194*/ 	.word	0x00000040
        /*0198*/ 	.short	0x0100
        /*019a*/ 	.byte	0x08
	.zero		1


	//   ....[17]....
        /*019c*/ 	.word	0x00000390
        /*01a0*/ 	.word	0x000000ff
        /*01a4*/ 	.word	0x000000a0
        /*01a8*/ 	.short	0x0100
        /*01aa*/ 	.byte	0x08
	.zero		1


	//   ....[18]....
        /*01ac*/ 	.word	0x000003a0
        /*01b0*/ 	.word	0x000000ff
        /*01b4*/ 	.word	0x00000048
        /*01b8*/ 	.short	0x0100
        /*01ba*/ 	.byte	0x08
	.zero		1


	//   ....[19]....
        /*01bc*/ 	.word	0x000003b0
        /*01c0*/ 	.word	0x000000ff
        /*01c4*/ 	.word	0x000000a8
        /*01c8*/ 	.short	0x0100
        /*01ca*/ 	.byte	0x08
	.zero		1


	//   ....[20]....
        /*01cc*/ 	.word	0x000003c0
        /*01d0*/ 	.word	0x000000ff
        /*01d4*/ 	.word	0x00000050
        /*01d8*/ 	.short	0x0100
        /*01da*/ 	.byte	0x08
	.zero		1


	//   ....[21]....
        /*01dc*/ 	.word	0x000003d0
        /*01e0*/ 	.word	0x000000ff
        /*01e4*/ 	.word	0x000000b0
        /*01e8*/ 	.short	0x0100
        /*01ea*/ 	.byte	0x08
	.zero		1


	//   ....[22]....
        /*01ec*/ 	.word	0x000003e0
        /*01f0*/ 	.word	0x000000ff
        /*01f4*/ 	.word	0x00000058
        /*01f8*/ 	.short	0x0100
        /*01fa*/ 	.byte	0x08
	.zero		1


	//   ....[23]....
        /*01fc*/ 	.word	0x000003f0
        /*0200*/ 	.word	0x000000ff
        /*0204*/ 	.word	0x000000b8
        /*0208*/ 	.short	0x0100
        /*020a*/ 	.byte	0x08
	.zero		1


	//   ....[24]....
        /*020c*/ 	.word	0x00000700
        /*0210*/ 	.word	0x000000ff
        /*0214*/ 	.word	0x000000f0
        /*0218*/ 	.short	0x0100
        /*021a*/ 	.byte	0x08
	.zero		1


	//   ....[25]....
        /*021c*/ 	.word	0x00000770
        /*0220*/ 	.word	0x000000ff
        /*0224*/ 	.word	0x000000f8
        /*0228*/ 	.short	0x0100
        /*022a*/ 	.byte	0x08
	.zero		1


	//   ....[26]....
        /*022c*/ 	.word	0x000007a0
        /*0230*/ 	.word	0x000000ff
        /*0234*/ 	.word	0x000000d0
        /*0238*/ 	.short	0x0100
        /*023a*/ 	.byte	0x09
	.zero		1


	//   ....[27]....
        /*023c*/ 	.word	0x000007b0
        /*0240*/ 	.word	0x000000ff
        /*0244*/ 	.word	0x000000d8
        /*0248*/ 	.short	0x0100
        /*024a*/ 	.byte	0x09
	.zero		1


	//   ....[28]....
        /*024c*/ 	.word	0x000007c0
        /*0250*/ 	.word	0x000000ff
        /*0254*/ 	.word	0x000000e0
        /*0258*/ 	.short	0x0100
        /*025a*/ 	.byte	0x09
	.zero		1


	//   ....[29]....
        /*025c*/ 	.word	0x000007d0
        /*0260*/ 	.word	0x000000ff
        /*0264*/ 	.word	0x000000e8
        /*0268*/ 	.short	0x0100
        /*026a*/ 	.byte	0x09
	.zero		1


	//   ....[30]....
        /*026c*/ 	.word	0x00001620
        /*0270*/ 	.word	0x000000ff
        /*0274*/ 	.word	0xfffffff8
        /*0278*/ 	.short	0x010a
        /*027a*/ 	.byte	0x08
	.zero		1


	//   ....[31]....
        /*027c*/ 	.word	0x00001af0
        /*0280*/ 	.word	0x000000ff
        /*0284*/ 	.word	0x00000000
        /*0288*/ 	.short	0x010a
        /*028a*/ 	.byte	0x0c
	.zero		1


	//   ....[32]....
        /*028c*/ 	.word	0x00001b50
        /*0290*/ 	.word	0x000000ff
        /*0294*/ 	.word	0x00000000
        /*0298*/ 	.short	0x010a
        /*029a*/ 	.byte	0x0c
	.zero		1


	//   ....[33]....
        /*029c*/ 	.word	0x00001cd0
        /*02a0*/ 	.word	0x000000ff
        /*02a4*/ 	.word	0x00000000
        /*02a8*/ 	.short	0x0101
        /*02aa*/ 	.byte	0x0c
	.zero		1


	//   ....[34]....
        /*02ac*/ 	.word	0x00001e50
        /*02b0*/ 	.word	0x00000013
        /*02b4*/ 	.word	0x00000000
        /*02b8*/ 	.short	0x0101
        /*02ba*/ 	.byte	0x13
	.zero		1


	//   ....[35]....
        /*02bc*/ 	.word	0x00001ea0
        /*02c0*/ 	.word	0x000000ff
        /*02c4*/ 	.word	0x00000008
        /*02c8*/ 	.short	0x010a
        /*02ca*/ 	.byte	0x08
	.zero		1


	//   ....[36]....
        /*02cc*/ 	.word	0x0000b280
        /*02d0*/ 	.word	0x00000004
        /*02d4*/ 	.word	0x00000000
        /*02d8*/ 	.short	0x0101
        /*02da*/ 	.byte	0x13
	.zero		1


	//   ....[37]....
        /*02dc*/ 	.word	0x0000bb70
        /*02e0*/ 	.word	0x00000012
        /*02e4*/ 	.word	0x00000060
        /*02e8*/ 	.short	0x010a
        /*02ea*/ 	.byte	0x3f
	.zero		1


	//   ....[38]....
        /*02ec*/ 	.word	0x0000bfb0
        /*02f0*/ 	.word	0x0000000a
        /*02f4*/ 	.word	0x000000f8
        /*02f8*/ 	.short	0x0101
        /*02fa*/ 	.byte	0x3f
	.zero		1


	//   ....[39]....
        /*02fc*/ 	.word	0x0000c710
        /*0300*/ 	.word	0x00000005
        /*0304*/ 	.word	0x00000000
        /*0308*/ 	.short	0x010a
        /*030a*/ 	.byte	0x3f
	.zero		1


	//   ....[40]....
        /*030c*/ 	.word	0x0000c790
        /*0310*/ 	.word	0x00000007
        /*0314*/ 	.word	0x00000000
        /*0318*/ 	.short	0x010a
        /*031a*/ 	.byte	0x3f
	.zero		1


	//   ....[41]....
        /*031c*/ 	.word	0x0000c820
        /*0320*/ 	.word	0x00000006
        /*0324*/ 	.word	0x00000000
        /*0328*/ 	.short	0x010a
        /*032a*/ 	.byte	0x3f
	.zero		1


	//   ....[42]....
        /*032c*/ 	.word	0x0000c8b0
        /*0330*/ 	.word	0x00000009
        /*0334*/ 	.word	0x00000000
        /*0338*/ 	.short	0x010a
        /*033a*/ 	.byte	0x3f
	.zero		1


	//   ....[43]....
        /*033c*/ 	.word	0x0000c940
        /*0340*/ 	.word	0x00000006
        /*0344*/ 	.word	0x00000000
        /*0348*/ 	.short	0x010a
        /*034a*/ 	.byte	0x3f
	.zero		1


	//   ....[44]....
        /*034c*/ 	.word	0x0000c9d0
        /*0350*/ 	.word	0x00000009
        /*0354*/ 	.word	0x00000000
        /*0358*/ 	.short	0x010a
        /*035a*/ 	.byte	0x3f
	.zero		1


	//   ....[45]....
        /*035c*/ 	.word	0x0000ca60
        /*0360*/ 	.word	0x00000006
        /*0364*/ 	.word	0x00000000
        /*0368*/ 	.short	0x010a
        /*036a*/ 	.byte	0x3f
	.zero		1


	//   ....[46]....
        /*036c*/ 	.word	0x0000caf0
        /*0370*/ 	.word	0x00000009
        /*0374*/ 	.word	0x00000000
        /*0378*/ 	.short	0x010a
        /*037a*/ 	.byte	0x3f
	.zero		1


	//   ....[47]....
        /*037c*/ 	.word	0x0000cb80
        /*0380*/ 	.word	0x00000006
        /*0384*/ 	.word	0x00000000
        /*0388*/ 	.short	0x010a
        /*038a*/ 	.byte	0x3f
	.zero		1


	//   ....[48]....
        /*038c*/ 	.word	0x0000cc10
        /*0390*/ 	.word	0x00000009
        /*0394*/ 	.word	0x00000000
        /*0398*/ 	.short	0x010a
        /*039a*/ 	.byte	0x3f
	.zero		1


	//   ....[49]....
        /*039c*/ 	.word	0x0000cca0
        /*03a0*/ 	.word	0x00000006
        /*03a4*/ 	.word	0x00000000
        /*03a8*/ 	.short	0x010a
        /*03aa*/ 	.byte	0x3f
	.zero		1


	//   ....[50]....
        /*03ac*/ 	.word	0x0000cd30
        /*03b0*/ 	.word	0x00000003
        /*03b4*/ 	.word	0x00000000
        /*03b8*/ 	.short	0x010a
        /*03ba*/ 	.byte	0x3f
	.zero		1


	//   ....[51]....
        /*03bc*/ 	.word	0x0000cda0
        /*03c0*/ 	.word	0x00000013
        /*03c4*/ 	.word	0xfffffff8
        /*03c8*/ 	.short	0x010a
        /*03ca*/ 	.byte	0x3f
	.zero		1


	//   ....[52]....
        /*03cc*/ 	.word	0x0000ce00
        /*03d0*/ 	.word	0x00000015
        /*03d4*/ 	.word	0x00000000
        /*03d8*/ 	.short	0x010a
        /*03da*/ 	.byte	0x3f
	.zero		1


	//   ....[53]....
        /*03dc*/ 	.word	0x0000ce60
        /*03e0*/ 	.word	0x00000013
        /*03e4*/ 	.word	0x00000008
        /*03e8*/ 	.short	0x010a
        /*03ea*/ 	.byte	0x3f
	.zero		1


	//   ....[54]....
        /*03ec*/ 	.word	0x0000cf30
        /*03f0*/ 	.word	0x00000012
        /*03f4*/ 	.word	0x00000060
        /*03f8*/ 	.short	0x010a
        /*03fa*/ 	.byte	0x3f
	.zero		1


	//   ....[55]....
        /*03fc*/ 	.word	0x0000d010
        /*0400*/ 	.word	0x00000005
        /*0404*/ 	.word	0x00000000
        /*0408*/ 	.short	0x010a
        /*040a*/ 	.byte	0x3f
	.zero		1


	//   ....[56]....
        /*040c*/ 	.word	0x0000d060
        /*0410*/ 	.word	0x00000007
        /*0414*/ 	.word	0x00000000
        /*0418*/ 	.short	0x010a
        /*041a*/ 	.byte	0x3f
	.zero		1


	//   ....[57]....
        /*041c*/ 	.word	0x0000d0b0
        /*0420*/ 	.word	0x00000006
        /*0424*/ 	.word	0x00000000
        /*0428*/ 	.short	0x010a
        /*042a*/ 	.byte	0x3f
	.zero		1


	//   ....[58]....
        /*042c*/ 	.word	0x0000d100
        /*0430*/ 	.word	0x00000009
        /*0434*/ 	.word	0x00000000
        /*0438*/ 	.short	0x010a
        /*043a*/ 	.byte	0x3f
	.zero		1


	//   ....[59]....
        /*043c*/ 	.word	0x0000d150
        /*0440*/ 	.word	0x00000006
        /*0444*/ 	.word	0x00000000
        /*0448*/ 	.short	0x010a
        /*044a*/ 	.byte	0x3f
	.zero		1


	//   ....[60]....
        /*044c*/ 	.word	0x0000d1a0
        /*0450*/ 	.word	0x00000009
        /*0454*/ 	.word	0x00000000
        /*0458*/ 	.short	0x010a
        /*045a*/ 	.byte	0x3f
	.zero		1


	//   ....[61]....
        /*045c*/ 	.word	0x0000d1f0
        /*0460*/ 	.word	0x00000006
        /*0464*/ 	.word	0x00000000
        /*0468*/ 	.short	0x010a
        /*046a*/ 	.byte	0x3f
	.zero		1


	//   ....[62]....
        /*046c*/ 	.word	0x0000d240
        /*0470*/ 	.word	0x00000009
        /*0474*/ 	.word	0x00000000
        /*0478*/ 	.short	0x010a
        /*047a*/ 	.byte	0x3f
	.zero		1


	//   ....[63]....
        /*047c*/ 	.word	0x0000d290
        /*0480*/ 	.word	0x00000006
        /*0484*/ 	.word	0x00000000
        /*0488*/ 	.short	0x010a
        /*048a*/ 	.byte	0x3f
	.zero		1


	//   ....[64]....
        /*048c*/ 	.word	0x0000d2e0
        /*0490*/ 	.word	0x00000009
        /*0494*/ 	.word	0x00000000
        /*0498*/ 	.short	0x010a
        /*049a*/ 	.byte	0x3f
	.zero		1


	//   ....[65]....
        /*049c*/ 	.word	0x0000d330
        /*04a0*/ 	.word	0x00000006
        /*04a4*/ 	.word	0x00000000
        /*04a8*/ 	.short	0x010a
        /*04aa*/ 	.byte	0x3f
	.zero		1


	//----- nvinfo : EIATTR_NUM_MBARRIERS
	.align		4
.L_28:
        /*04ac*/ 	.byte	0x03, 0x38
        /*04ae*/ 	.short	0x001e


	//----- nvinfo : EIATTR_EXIT_INSTR_OFFSETS
	.align		4
        /*04b0*/ 	.byte	0x04, 0x1c
        /*04b2*/ 	.short	(.L_30 - .L_29)


	//   ....[0]....
.L_29:
        /*04b4*/ 	.word	0x000012b0


	//   ....[1]....
        /*04b8*/ 	.word	0x00001310


	//   ....[2]....
        /*04bc*/ 	.word	0x0000b890


	//   ....[3]....
        /*04c0*/ 	.word	0x0000b8c0


	//   ....[4]....
        /*04c4*/ 	.word	0x0000cd80


	//----- nvinfo : EIATTR_MAX_THREADS
	.align		4
.L_30:
        /*04c8*/ 	.byte	0x04, 0x05
        /*04ca*/ 	.short	(.L_32 - .L_31)
.L_31:
        /*04cc*/ 	.word	0x00000180
        /*04d0*/ 	.word	0x00000001
        /*04d4*/ 	.word	0x00000001


	//----- nvinfo : EIATTR_CRS_STACK_SIZE
	.align		4
.L_32:
        /*04d8*/ 	.byte	0x04, 0x1e
        /*04da*/ 	.short	(.L_34 - .L_33)
.L_33:
        /*04dc*/ 	.word	0x00000000


	//----- nvinfo : EIATTR_CBANK_PARAM_SIZE
	.align		4
.L_34:
        /*04e0*/ 	.byte	0x03, 0x19
        /*04e2*/ 	.short	0x0570


	//----- nvinfo : EIATTR_PARAM_CBANK
	.align		4
        /*04e4*/ 	.byte	0x04, 0x0a
        /*04e6*/ 	.short	(.L_36 - .L_35)
	.align		4
.L_35:
        /*04e8*/ 	.word	index@(.nv.constant0._ZN7cutlass13device_kernelINS_4gemm6kernel13GemmUniversalIN4cute5tupleIJiiiiEEENS1_10collective13CollectiveMmaINS1_40MainloopSm90TmaGmmaWarpSpecializedSparseILi12ENS5_IJNS4_1CILi1EEESB_SB_EEENS1_32KernelTmaWarpSpecializedPingpongEEENS5_IJNSA_ILi64EEENSA_ILi256EEESF_EEEaNS5_IJNS4_6LayoutINS5_IJiNS5_IJNSA_ILi2EEEiEEEiEEENS5_IJlNS5_IJSB_SJ_EEElEEEEENSI_INS5_IJNS5_IJSF_iEEESP_iEEENS5_IJNS5_IJSF_NSA_ILi4096EEEEEENS5_IJSB_lEEElEEEEEEEEaNS5_IJlSB_lEEENS4_8TiledMMAINS4_8MMA_AtomIJNS4_4SM904GMMA6SPARSE28GMMA_64x256x64_S32S8S8_SS_TNILNS11_9SparseSelE0EEEEEENSI_ISC_NS5_IJNSA_ILi0EEES17_S17_EEEEENS5_IJNS4_10UnderscoreES1A_S1A_EEEEENS4_13SM90_TMA_LOADENS4_14ComposedLayoutINS4_7SwizzleILi1ELi4ELi3EEENS4_25smem_sparse_ptr_flag_bitsILi2ELi8EEENSI_INS5_IJNS5_IJSB_NSA_ILi8EEEEEENS5_IJSJ_NSA_ILi32EEEEEEEEENS5_IJNS5_IJS17_SF_EEESM_EEEEEEEvNS4_8identityES1D_NS1E_INS1F_ILi2ELi4ELi3EEENS4_18smem_ptr_flag_bitsILi8EEENSI_INS5_IJS1J_SF_EEENS5_IJSF_SB_EEEEEEEvS1S_EENS_8epilogue10collective6detail29Sm90TmaWarpSpecializedAdapterINS22_15DefaultEpilogueIiNS5_IJSB_llEEES26_NS21_6thread17LinearCombinationIiLi1EiiLNS27_9ScaleType4KindE0ELNS_15FloatRoundStyleE2EiEENS1_15EpilogueDefaultEEEEEvvEEEEvNT_6ParamsE)
        /*04ec*/ 	.short	0x0210
        /*04ee*/ 	.short	0x0570


	//----- nvinfo : EIATTR_SW_WAR
	.align		4
.L_36:
        /*04f0*/ 	.byte	0x04, 0x36
        /*04f2*/ 	.short	(.L_38 - .L_37)
.L_37:
        /*04f4*/ 	.word	0x00000008
.L_38:


//--------------------- .nv.callgraph             --------------------------
	.section	.nv.callgraph,"",@"SHT_CUDA_CALLGRAPH"
	.align	4
	.sectionentsize	8
	.align		4
        /*0000*/ 	.word	0x00000000
	.align		4
        /*0004*/ 	.word	0xffffffff
	.align		4
        /*0008*/ 	.word	0x00000000
	.align		4
        /*000c*/ 	.word	0xfffffffe
	.align		4
        /*0010*/ 	.word	0x00000000
	.align		4
        /*0014*/ 	.word	0xfffffffd
	.align		4
        /*0018*/ 	.word	0x00000000
	.align		4
        /*001c*/ 	.word	0xfffffffc


//--------------------- .nv.constant4             --------------------------
	.section	.nv.constant4,"a",@progbits
	.align	8
	.align		8
.nv.constant4:
        /*0000*/ 	.dword	_ZN39_INTERNAL_0d5479da_4_k_cu_2eed64ce_37164cuda3std3__45__cpo5beginE
	.align		8
        /*0008*/ 	.dword	_ZN39_INTERNAL_0d5479da_4_k_cu_2eed64ce_37164cuda3std3__45__cpo3endE
	.align		8
        /*0010*/ 	.dword	_ZN39_INTERNAL_0d5479da_4_k_cu_2eed64ce_37164cuda3std3__45__cpo6cbeginE
	.align		8
        /*0018*/ 	.dword	_ZN39_INTERNAL_0d5479da_4_k_cu_2eed64ce_37164cuda3std3__45__cpo4cendE
	.align		8
        /*0020*/ 	.dword	_ZN39_INTERNAL_0d5479da_4_k_cu_2eed64ce_37164cuda3std3__441_GLOBAL__N__0d5479da_4_k_cu_2eed64ce_37166ignoreE
	.align		8
        /*0028*/ 	.dword	_ZN39_INTERNAL_0d5479da_4_k_cu_2eed64ce_37164cuda3std3__419piecewise_constructE
	.align		8
        /*0030*/ 	.dword	_ZN39_INTERNAL_0d5479da_4_k_cu_2eed64ce_37164cuda3std3__48in_placeE
	.align		8
        /*0038*/ 	.dword	_ZN39_INTERNAL_0d5479da_4_k_cu_2eed64ce_37164cuda3std6ranges3__45__cpo4swapE
	.align		8
        /*0040*/ 	.dword	_ZN39_INTERNAL_0d5479da_4_k_cu_2eed64ce_37164cuda3std6ranges3__45__cpo9iter_moveE
	.align		8
        /*0048*/ 	.dword	_ZN39_INTERNAL_0d5479da_4_k_cu_2eed64ce_37164cute7productE
	.align		8
        /*0050*/ 	.dword	_ZN39_INTERNAL_0d5479da_4_k_cu_2eed64ce_37164cute1_E


//--------------------- .text._ZN7cutlass13device_kernelINS_4gemm6kernel13GemmUniversalIN4cute5tupleIJiiiiEEENS1_10collective13CollectiveMmaINS1_40MainloopSm90TmaGmmaWarpSpecializedSparseILi12ENS5_IJNS4_1CILi1EEESB_SB_EEENS1_32KernelTmaWarpSpecializedPingpongEEENS5_IJNSA_ILi64EEENSA_ILi256EEESF_EEEaNS5_IJNS4_6LayoutINS5_IJiNS5_IJNSA_ILi2EEEiEEEiEEENS5_IJlNS5_IJSB_SJ_EEElEEEEENSI_INS5_IJNS5_IJSF_iEEESP_iEEENS5_IJNS5_IJSF_NSA_ILi4096EEEEEENS5_IJSB_lEEElEEEEEEEEaNS5_IJlSB_lEEENS4_8TiledMMAINS4_8MMA_AtomIJNS4_4SM904GMMA6SPARSE28GMMA_64x256x64_S32S8S8_SS_TNILNS11_9SparseSelE0EEEEEENSI_ISC_NS5_IJNSA_ILi0EEES17_S17_EEEEENS5_IJNS4_10UnderscoreES1A_S1A_EEEEENS4_13SM90_TMA_LOADENS4_14ComposedLayoutINS4_7SwizzleILi1ELi4ELi3EEENS4_25smem_sparse_ptr_flag_bitsILi2ELi8EEENSI_INS5_IJNS5_IJSB_NSA_ILi8EEEEEENS5_IJSJ_NSA_ILi32EEEEEEEEENS5_IJNS5_IJS17_SF_EEESM_EEEEEEEvNS4_8identityES1D_NS1E_INS1F_ILi2ELi4ELi3EEENS4_18smem_ptr_flag_bitsILi8EEENSI_INS5_IJS1J_SF_EEENS5_IJSF_SB_EEEEEEEvS1S_EENS_8epilogue10collective6detail29Sm90TmaWarpSpecializedAdapterINS22_15DefaultEpilogueIiNS5_IJSB_llEEES26_NS21_6thread17LinearCombinationIiLi1EiiLNS27_9ScaleType4KindE0ELNS_15FloatRoundStyleE2EiEENS1_15EpilogueDefaultEEEEEvvEEEEvNT_6ParamsE --------------------------
	.section	.text._ZN7cutlass13device_kernelINS_4gemm6kernel13GemmUniversalIN4cute5tupleIJiiiiEEENS1_10collective13CollectiveMmaINS1_40MainloopSm90TmaGmmaWarpSpecializedSparseILi12ENS5_IJNS4_1CILi1EEESB_SB_EEENS1_32KernelTmaWarpSpecializedPingpongEEENS5_IJNSA_ILi64EEENSA_ILi256EEESF_EEEaNS5_IJNS4_6LayoutINS5_IJiNS5_IJNSA_ILi2EEEiEEEiEEENS5_IJlNS5_IJSB_SJ_EEElEEEEENSI_INS5_IJNS5_IJSF_iEEESP_iEEENS5_IJNS5_IJSF_NSA_ILi4096EEEEEENS5_IJSB_lEEElEEEEEEEEaNS5_IJlSB_lEEENS4_8TiledMMAINS4_8MMA_AtomIJNS4_4SM904GMMA6SPARSE28GMMA_64x256x64_S32S8S8_SS_TNILNS11_9SparseSelE0EEEEEENSI_ISC_NS5_IJNSA_ILi0EEES17_S17_EEEEENS5_IJNS4_10UnderscoreES1A_S1A_EEEEENS4_13SM90_TMA_LOADENS4_14ComposedLayoutINS4_7SwizzleILi1ELi4ELi3EEENS4_25smem_sparse_ptr_flag_bitsILi2ELi8EEENSI_INS5_IJNS5_IJSB_NSA_ILi8EEEEEENS5_IJSJ_NSA_ILi32EEEEEEEEENS5_IJNS5_IJS17_SF_EEESM_EEEEEEEvNS4_8identityES1D_NS1E_INS1F_ILi2ELi4ELi3EEENS4_18smem_ptr_flag_bitsILi8EEENSI_INS5_IJS1J_SF_EEENS5_IJSF_SB_EEEEEEEvS1S_EENS_8epilogue10collective6detail29Sm90TmaWarpSpecializedAdapterINS22_15DefaultEpilogueIiNS5_IJSB_llEEES26_NS21_6thread17LinearCombinationIiLi1EiiLNS27_9ScaleType4KindE0ELNS_15FloatRoundStyleE2EiEENS1_15EpilogueDefaultEEEEEvvEEEEvNT_6ParamsE,"ax",@progbits
	.align	128
.text._ZN7cutlass13device_kernelINS_4gemm6kernel13GemmUniversalIN4cute5tupleIJiiiiEEENS1_10collective13CollectiveMmaINS1_40MainloopSm90TmaGmmaWarpSpecializedSparseILi12ENS5_IJNS4_1CILi1EEESB_SB_EEENS1_32KernelTmaWarpSpecializedPingpongEEENS5_IJNSA_ILi64EEENSA_ILi256EEESF_EEEaNS5_IJNS4_6LayoutINS5_IJiNS5_IJNSA_ILi2EEEiEEEiEEENS5_IJlNS5_IJSB_SJ_EEElEEEEENSI_INS5_IJNS5_IJSF_iEEESP_iEEENS5_IJNS5_IJSF_NSA_ILi4096EEEEEENS5_IJSB_lEEElEEEEEEEEaNS5_IJlSB_lEEENS4_8TiledMMAINS4_8MMA_AtomIJNS4_4SM904GMMA6SPARSE28GMMA_64x256x64_S32S8S8_SS_TNILNS11_9SparseSelE0EEEEEENSI_ISC_NS5_IJNSA_ILi0EEES17_S17_EEEEENS5_IJNS4_10UnderscoreES1A_S1A_EEEEENS4_13SM90_TMA_LOADENS4_14ComposedLayoutINS4_7SwizzleILi1ELi4ELi3EEENS4_25smem_sparse_ptr_flag_bitsILi2ELi8EEENSI_INS5_IJNS5_IJSB_NSA_ILi8EEEEEENS5_IJSJ_NSA_ILi32EEEEEEEEENS5_IJNS5_IJS17_SF_EEESM_EEEEEEEvNS4_8identityES1D_NS1E_INS1F_ILi2ELi4ELi3EEENS4_18smem_ptr_flag_bitsILi8EEENSI_INS5_IJS1J_SF_EEENS5_IJSF_SB_EEEEEEEvS1S_EENS_8epilogue10collective6detail29Sm90TmaWarpSpecializedAdapterINS22_15DefaultEpilogueIiNS5_IJSB_llEEES26_NS21_6thread17LinearCombinationIiLi1EiiLNS27_9ScaleType4KindE0ELNS_15FloatRoundStyleE2EiEENS1_15EpilogueDefaultEEEEEvvEEEEvNT_6ParamsE:
        .type           _ZN7cutlass13device_kernelINS_4gemm6kernel13GemmUniversalIN4cute5tupleIJiiiiEEENS1_10collective13CollectiveMmaINS1_40MainloopSm90TmaGmmaWarpSpecializedSparseILi12ENS5_IJNS4_1CILi1EEESB_SB_EEENS1_32KernelTmaWarpSpecializedPingpongEEENS5_IJNSA_ILi64EEENSA_ILi256EEESF_EEEaNS5_IJNS4_6LayoutINS5_IJiNS5_IJNSA_ILi2EEEiEEEiEEENS5_IJlNS5_IJSB_SJ_EEElEEEEENSI_INS5_IJNS5_IJSF_iEEESP_iEEENS5_IJNS5_IJSF_NSA_ILi4096EEEEEENS5_IJSB_lEEElEEEEEEEEaNS5_IJlSB_lEEENS4_8TiledMMAINS4_8MMA_AtomIJNS4_4SM904GMMA6SPARSE28GMMA_64x256x64_S32S8S8_SS_TNILNS11_9SparseSelE0EEEEEENSI_ISC_NS5_IJNSA_ILi0EEES17_S17_EEEEENS5_IJNS4_10UnderscoreES1A_S1A_EEEEENS4_13SM90_TMA_LOADENS4_14ComposedLayoutINS4_7SwizzleILi1ELi4ELi3EEENS4_25smem_sparse_ptr_flag_bitsILi2ELi8EEENSI_INS5_IJNS5_IJSB_NSA_ILi8EEEEEENS5_IJSJ_NSA_ILi32EEEEEEEEENS5_IJNS5_IJS17_SF_EEESM_EEEEEEEvNS4_8identityES1D_NS1E_INS1F_ILi2ELi4ELi3EEENS4_18smem_ptr_flag_bitsILi8EEENSI_INS5_IJS1J_SF_EEENS5_IJSF_SB_EEEEEEEvS1S_EENS_8epilogue10collective6detail29Sm90TmaWarpSpecializedAdapterINS22_15DefaultEpilogueIiNS5_IJSB_llEEES26_NS21_6thread17LinearCombinationIiLi1EiiLNS27_9ScaleType4KindE0ELNS_15FloatRoundStyleE2EiEENS1_15EpilogueDefaultEEEEEvvEEEEvNT_6ParamsE,@function
        .size           _ZN7cutlass13device_kernelINS_4gemm6kernel13GemmUniversalIN4cute5tupleIJiiiiEEENS1_10collective13CollectiveMmaINS1_40MainloopSm90TmaGmmaWarpSpecializedSparseILi12ENS5_IJNS4_1CILi1EEESB_SB_EEENS1_32KernelTmaWarpSpecializedPingpongEEENS5_IJNSA_ILi64EEENSA_ILi256EEESF_EEEaNS5_IJNS4_6LayoutINS5_IJiNS5_IJNSA_ILi2EEEiEEEiEEENS5_IJlNS5_IJSB_SJ_EEElEEEEENSI_INS5_IJNS5_IJSF_iEEESP_iEEENS5_IJNS5_IJSF_NSA_ILi4096EEEEEENS5_IJSB_lEEElEEEEEEEEaNS5_IJlSB_lEEENS4_8TiledMMAINS4_8MMA_AtomIJNS4_4SM904GMMA6SPARSE28GMMA_64x256x64_S32S8S8_SS_TNILNS11_9SparseSelE0EEEEEENSI_ISC_NS5_IJNSA_ILi0EEES17_S17_EEEEENS5_IJNS4_10UnderscoreES1A_S1A_EEEEENS4_13SM90_TMA_LOADENS4_14ComposedLayoutINS4_7SwizzleILi1ELi4ELi3EEENS4_25smem_sparse_ptr_flag_bitsILi2ELi8EEENSI_INS5_IJNS5_IJSB_NSA_ILi8EEEEEENS5_IJSJ_NSA_ILi32EEEEEEEEENS5_IJNS5_IJS17_SF_EEESM_EEEEEEEvNS4_8identityES1D_NS1E_INS1F_ILi2ELi4ELi3EEENS4_18smem_ptr_flag_bitsILi8EEENSI_INS5_IJS1J_SF_EEENS5_IJSF_SB_EEEEEEEvS1S_EENS_8epilogue10collective6detail29Sm90TmaWarpSpecializedAdapterINS22_15DefaultEpilogueIiNS5_IJSB_llEEES26_NS21_6thread17LinearCombinationIiLi1EiiLNS27_9ScaleType4KindE0ELNS_15FloatRoundStyleE2EiEENS1_15EpilogueDefaultEEEEEvvEEEEvNT_6ParamsE,(.L_x_333 - _ZN7cutlass13device_kernelINS_4gemm6kernel13GemmUniversalIN4cute5tupleIJiiiiEEENS1_10collective13CollectiveMmaINS1_40MainloopSm90TmaGmmaWarpSpecializedSparseILi12ENS5_IJNS4_1CILi1EEESB_SB_EEENS1_32KernelTmaWarpSpecializedPingpongEEENS5_IJNSA_ILi64EEENSA_ILi256EEESF_EEEaNS5_IJNS4_6LayoutINS5_IJiNS5_IJNSA_ILi2EEEiEEEiEEENS5_IJlNS5_IJSB_SJ_EEElEEEEENSI_INS5_IJNS5_IJSF_iEEESP_iEEENS5_IJNS5_IJSF_NSA_ILi4096EEEEEENS5_IJSB_lEEElEEEEEEEEaNS5_IJlSB_lEEENS4_8TiledMMAINS4_8MMA_AtomIJNS4_4SM904GMMA6SPARSE28GMMA_64x256x64_S32S8S8_SS_TNILNS11_9SparseSelE0EEEEEENSI_ISC_NS5_IJNSA_ILi0EEES17_S17_EEEEENS5_IJNS4_10UnderscoreES1A_S1A_EEEEENS4_13SM90_TMA_LOADENS4_14ComposedLayoutINS4_7SwizzleILi1ELi4ELi3EEENS4_25smem_sparse_ptr_flag_bitsILi2ELi8EEENSI_INS5_IJNS5_IJSB_NSA_ILi8EEEEEENS5_IJSJ_NSA_ILi32EEEEEEEEENS5_IJNS5_IJS17_SF_EEESM_EEEEEEEvNS4_8identityES1D_NS1E_INS1F_ILi2ELi4ELi3EEENS4_18smem_ptr_flag_bitsILi8EEENSI_INS5_IJS1J_SF_EEENS5_IJSF_SB_EEEEEEEvS1S_EENS_8epilogue10collective6detail29Sm90TmaWarpSpecializedAdapterINS22_15DefaultEpilogueIiNS5_IJSB_llEEES26_NS21_6thread17LinearCombinationIiLi1EiiLNS27_9ScaleType4KindE0ELNS_15FloatRoundStyleE2EiEENS1_15EpilogueDefaultEEEEEvvEEEEvNT_6ParamsE)
        .other          _ZN7cutlass13device_kernelINS_4gemm6kernel13GemmUniversalIN4cute5tupleIJiiiiEEENS1_10collective13CollectiveMmaINS1_40MainloopSm90TmaGmmaWarpSpecializedSparseILi12ENS5_IJNS4_1CILi1EEESB_SB_EEENS1_32KernelTmaWarpSpecializedPingpongEEENS5_IJNSA_ILi64EEENSA_ILi256EEESF_EEEaNS5_IJNS4_6LayoutINS5_IJiNS5_IJNSA_ILi2EEEiEEEiEEENS5_IJlNS5_IJSB_SJ_EEElEEEEENSI_INS5_IJNS5_IJSF_iEEESP_iEEENS5_IJNS5_IJSF_NSA_ILi4096EEEEEENS5_IJSB_lEEElEEEEEEEEaNS5_IJlSB_lEEENS4_8TiledMMAINS4_8MMA_AtomIJNS4_4SM904GMMA6SPARSE28GMMA_64x256x64_S32S8S8_SS_TNILNS11_9SparseSelE0EEEEEENSI_ISC_NS5_IJNSA_ILi0EEES17_S17_EEEEENS5_IJNS4_10UnderscoreES1A_S1A_EEEEENS4_13SM90_TMA_LOADENS4_14ComposedLayoutINS4_7SwizzleILi1ELi4ELi3EEENS4_25smem_sparse_ptr_flag_bitsILi2ELi8EEENSI_INS5_IJNS5_IJSB_NSA_ILi8EEEEEENS5_IJSJ_NSA_ILi32EEEEEEEEENS5_IJNS5_IJS17_SF_EEESM_EEEEEEEvNS4_8identityES1D_NS1E_INS1F_ILi2ELi4ELi3EEENS4_18smem_ptr_flag_bitsILi8EEENSI_INS5_IJS1J_SF_EEENS5_IJSF_SB_EEEEEEEvS1S_EENS_8epilogue10collective6detail29Sm90TmaWarpSpecializedAdapterINS22_15DefaultEpilogueIiNS5_IJSB_llEEES26_NS21_6thread17LinearCombinationIiLi1EiiLNS27_9ScaleType4KindE0ELNS_15FloatRoundStyleE2EiEENS1_15EpilogueDefaultEEEEEvvEEEEvNT_6ParamsE,@"STO_CUDA_ENTRY STV_DEFAULT"
_ZN7cutlass13device_kernelINS_4gemm6kernel13GemmUniversalIN4cute5tupleIJiiiiEEENS1_10collective13CollectiveMmaINS1_40MainloopSm90TmaGmmaWarpSpecializedSparseILi12ENS5_IJNS4_1CILi1EEESB_SB_EEENS1_32KernelTmaWarpSpecializedPingpongEEENS5_IJNSA_ILi64EEENSA_ILi256EEESF_EEEaNS5_IJNS4_6LayoutINS5_IJiNS5_IJNSA_ILi2EEEiEEEiEEENS5_IJlNS5_IJSB_SJ_EEElEEEEENSI_INS5_IJNS5_IJSF_iEEESP_iEEENS5_IJNS5_IJSF_NSA_ILi4096EEEEEENS5_IJSB_lEEElEEEEEEEEaNS5_IJlSB_lEEENS4_8TiledMMAINS4_8MMA_AtomIJNS4_4SM904GMMA6SPARSE28GMMA_64x256x64_S32S8S8_SS_TNILNS11_9SparseSelE0EEEEEENSI_ISC_NS5_IJNSA_ILi0EEES17_S17_EEEEENS5_IJNS4_10UnderscoreES1A_S1A_EEEEENS4_13SM90_TMA_LOADENS4_14ComposedLayoutINS4_7SwizzleILi1ELi4ELi3EEENS4_25smem_sparse_ptr_flag_bitsILi2ELi8EEENSI_INS5_IJNS5_IJSB_NSA_ILi8EEEEEENS5_IJSJ_NSA_ILi32EEEEEEEEENS5_IJNS5_IJS17_SF_EEESM_EEEEEEEvNS4_8identityES1D_NS1E_INS1F_ILi2ELi4ELi3EEENS4_18smem_ptr_flag_bitsILi8EEENSI_INS5_IJS1J_SF_EEENS5_IJSF_SB_EEEEEEEvS1S_EENS_8epilogue10collective6detail29Sm90TmaWarpSpecializedAdapterINS22_15DefaultEpilogueIiNS5_IJSB_llEEES26_NS21_6thread17LinearCombinationIiLi1EiiLNS27_9ScaleType4KindE0ELNS_15FloatRoundStyleE2EiEENS1_15EpilogueDefaultEEEEEvvEEEEvNT_6ParamsE:
[----:B------:R-:W-:Y:S01]  /*0000*/  LDC R1, c[0x0][0x28] ;  /* 0x00000a00ff017b82 */ /* 0x000fe20000000800 */
[----:B------:R-:W0:Y:S01]  /*0010*/  S2R R13, SR_TID.X ;  /* 0x00000000000d7919 */ /* 0x000e220000002100 */
[----:B------:R-:W-:Y:S01]  /*0020*/  ELECT P0, URZ, PT ;  /* 0x00000000003f782f */ /* 0x000fe20003800000 */
[----:B------:R-:W-:Y:S01]  /*0030*/  BSSY B0, `(.L_x_0) ;  /* 0x0000012000007945 */ /* 0x000fe20003800000 */
[--C-:B0-----:R-:W-:Y:S02]  /*0040*/  SHF.R.U32.HI R0, RZ, 0x5, R13.reuse ;  /* 0x00000005ff007819 */ /* 0x101fe4000001160d */
[----:B------:R-:W-:-:S03]  /*0050*/  SHF.R.U32.HI R4, RZ, 0x7, R13 ;  /* 0x00000007ff047819 */ /* 0x000fc6000001160d */
[----:B------:R-:W0:Y:S04]  /*0060*/  SHFL.IDX PT, R2, R0, RZ, 0x1f ;  /* 0x00001fff00027589 */ /* 0x000e2800000e0000 */
[----:B------:R1:W2:Y:S01]  /*0070*/  SHFL.IDX PT, R5, R4, RZ, 0x1f ;  /* 0x00001fff04057589 */ /* 0x0002a200000e0000 */
[----:B0-----:R-:W-:-:S13]  /*0080*/  ISETP.NE.OR P0, PT, R2, RZ, !P0 ;  /* 0x000000ff0200720c */ /* 0x001fda0004705670 */
[----:B-12---:R-:W-:Y:S05]  /*0090*/  @P0 BRA `(.L_x_1) ;  /* 0x00000000002c0947 */ /* 0x006fea0003800000 */
[----:B------:R-:W-:Y:S02]  /*00a0*/  ULDC.64 UR4, c[0x0][0x198] ;  /* 0x0000660000047ab9 */ /* 0x000fe40000000a00 */
[----:B------:R-:W-:Y:S02]  /*00b0*/  UIADD3 UR6, UP0, UR4, 0xf0, URZ ;  /* 0x000000f004067890 */ /* 0x000fe4000ff1e03f */
[----:B------:R-:W-:Y:S02]  /*00c0*/  UIADD3 UR8, UP1, UR4, 0x1f0, URZ ;  /* 0x000001f004087890 */ /* 0x000fe4000ff3e03f */
[----:B------:R-:W-:Y:S02]  /*00d0*/  UIADD3 UR4, UP2, UR4, 0x2f0, URZ ;  /* 0x000002f004047890 */ /* 0x000fe4000ff5e03f */
[----:B------:R-:W-:Y:S02]  /*00e0*/  UIADD3.X UR7, URZ, UR5, URZ, UP0, !UPT ;  /* 0x000000053f077290 */ /* 0x000fe400087fe43f */
[----:B------:R-:W-:-:S02]  /*00f0*/  UIADD3.X UR9, URZ, UR5, URZ, UP1, !UPT ;  /* 0x000000053f097290 */ /* 0x000fc40008ffe43f */
[----:B------:R-:W-:-:S05]  /*0100*/  UIADD3.X UR5, URZ, UR5, URZ, UP2, !UPT ;  /* 0x000000053f057290 */ /* 0x000fca00097fe43f */
[----:B------:R0:W-:Y:S02]  /*0110*/  UTMACCTL.PF [UR6] ;  /* 0x00000000060079b9 */ /* 0x0001e40008040000 */
[----:B------:R0:W-:Y:S02]  /*0120*/  UTMACCTL.PF [UR8] ;  /* 0x00000000080079b9 */ /* 0x0001e40008040000 */
[----:B------:R0:W-:Y:S02]  /*0130*/  UTMACCTL.PF [UR4] ;  /* 0x00000000040079b9 */ /* 0x0001e40008040000 */
[----:B0-----:R-:W-:Y:S01]  /*0140*/  NOP ;  /* 0x0000000000007918 */ /* 0x001fe20000000000 */
.L_x_1:
[----:B------:R-:W-:Y:S05]  /*0150*/  BSYNC B0 ;  /* 0x0000000000007941 */ /* 0x000fea0003800000 */
.L_x_0:
[----:B------:R-:W0:Y:S02]  /*0160*/  SHFL.IDX PT, R3, R0, RZ, 0x1f ;  /* 0x00001fff00037589 */ /* 0x000e2400000e0000 */
[----:B0-----:R-:W-:-:S13]  /*0170*/  ISETP.NE.AND P0, PT, R3, RZ, PT ;  /* 0x000000ff0300720c */ /* 0x001fda0003f05270 */
[----:B------:R-:W-:Y:S05]  /*0180*/  @P0 BRA `(.L_x_2) ;  /* 0x0000000000a40947 */ /* 0x000fea0003800000 */
[----:B------:R-:W-:Y:S01]  /*0190*/  ELECT P0, URZ, PT ;  /* 0x00000000003f782f */ /* 0x000fe20003800000 */
[----:B------:R-:W-:-:S12]  /*01a0*/  BSSY B0, `(.L_x_2) ;  /* 0x0000027000007945 */ /* 0x000fd80003800000 */
[----:B------:R-:W-:Y:S05]  /*01b0*/  @!P0 BRA `(.L_x_3) ;  /* 0x0000000000948947 */ /* 0x000fea0003800000 */
[----:B------:R-:W0:Y:S01]  /*01c0*/  S2UR UR8, SR_CgaCtaId ;  /* 0x00000000000879c3 */ /* 0x000e220000008800 */
[----:B------:R-:W-:Y:S01]  /*01d0*/  UMOV UR4, 0x400 ;  /* 0x0000040000047882 */ /* 0x000fe20000000000 */
[----:B------:R-:W-:Y:S01]  /*01e0*/  UMOV UR5, 0x1 ;  /* 0x0000000100057882 */ /* 0x000fe20000000000 */
[----:B------:R-:W-:Y:S02]  /*01f0*/  UMOV UR6, 0x80 ;  /* 0x0000008000067882 */ /* 0x000fe40000000000 */
[----:B------:R-:W-:-:S04]  /*0200*/  UIADD3 UR6, -UR6, 0x100000, URZ ;  /* 0x0010000006067890 */ /* 0x000fc8000fffe13f */
[----:B------:R-:W-:Y:S02]  /*0210*/  USHF.L.U32 UR7, UR6, 0xb, URZ ;  /* 0x0000000b06077899 */ /* 0x000fe4000800063f */
[----:B------:R-:W-:Y:S02]  /*0220*/  USHF.L.U32 UR6, UR6, 0x1, URZ ;  /* 0x0000000106067899 */ /* 0x000fe4000800063f */
[----:B0-----:R-:W-:Y:S02]  /*0230*/  ULEA UR8, UR8, UR4, 0x18 ;  /* 0x0000000408087291 */ /* 0x001fe4000f8ec03f */
[----:B------:R-:W-:-:S04]  /*0240*/  UIADD3 UR4, -UR5, 0x100000, URZ ;  /* 0x0010000005047890 */ /* 0x000fc8000fffe13f */
[----:B------:R-:W-:Y:S02]  /*0250*/  USHF.L.U32 UR5, UR4, 0xb, URZ ;  /* 0x0000000b04057899 */ /* 0x000fe4000800063f */
[----:B------:R-:W-:Y:S01]  /*0260*/  USHF.L.U32 UR4, UR4, 0x1, URZ ;  /* 0x0000000104047899 */ /* 0x000fe2000800063f */
[----:B------:R-:W0:Y:S11]  /*0270*/  FENCE.VIEW.ASYNC.S ;  /* 0x00000000000073c6 */ /* 0x000e360000000000 */
[----:B0-----:R0:W1:Y:S01]  /*0280*/  SYNCS.EXCH.64 URZ, [UR8], UR4 ;  /* 0x00000004083f75b2 */ /* 0x0010620008000100 */
[----:B------:R0:W2:Y:S01]  /*0290*/  SYNCS.EXCH.64 URZ, [UR8+0x60], UR6 ;  /* 0x00006006083f75b2 */ /* 0x0000a20008000100 */
[----:B------:R0:W3:Y:S01]  /*02a0*/  SYNCS.EXCH.64 URZ, [UR8+0x8], UR4 ;  /* 0x00000804083f75b2 */ /* 0x0000e20008000100 */
[----:B------:R0:W4:Y:S01]  /*02b0*/  SYNCS.EXCH.64 URZ, [UR8+0x68], UR6 ;  /* 0x00006806083f75b2 */ /* 0x0001220008000100 */
[----:B------:R0:W0:Y:S01]  /*02c0*/  SYNCS.EXCH.64 URZ, [UR8+0x10], UR4 ;  /* 0x00001004083f75b2 */ /* 0x0000220008000100 */
        /* <DEDUP_REMOVED lines=19> */
[----:B-1----:R-:W-:Y:S01]  /*0400*/  NOP ;  /* 0x0000000000007918 */ /* 0x002fe20000000000 */
.L_x_3:
[----:B0-----:R-:W-:Y:S05]  /*0410*/  BSYNC B0 ;  /* 0x0000000000007941 */ /* 0x001fea0003800000 */
.L_x_2:
[----:B------:R-:W0:Y:S01]  /*0420*/  SHFL.IDX PT, R6, R0, RZ, 0x1f ;  /* 0x00001fff00067589 */ /* 0x000e2200000e0000 */
[----:B------:R-:W-:Y:S01]  /*0430*/  ELECT P0, URZ, PT ;  /* 0x00000000003f782f */ /* 0x000fe20003800000 */
[----:B------:R-:W-:Y:S01]  /*0440*/  NOP ;  /* 0x0000000000007918 */ /* 0x000fe20000000000 */
[----:B------:R-:W-:Y:S01]  /*0450*/  ELECT P1, URZ, PT ;  /* 0x00000000003f782f */ /* 0x000fe20003820000 */
[----:B------:R1:W5:Y:S01]  /*0460*/  SHFL.IDX PT, R3, R0, RZ, 0x1f ;  /* 0x00001fff00037589 */ /* 0x00036200000e0000 */
[----:B------:R-:W-:Y:S01]  /*0470*/  UMOV UR4, 0x20 ;  /* 0x0000002000047882 */ /* 0x000fe20000000000 */
[----:B------:R-:W-:Y:S01]  /*0480*/  UMOV UR11, 0x80 ;  /* 0x00000080000b7882 */ /* 0x000fe20000000000 */
[----:B------:R-:W-:Y:S01]  /*0490*/  NOP ;  /* 0x0000000000007918 */ /* 0x000fe20000000000 */
[----:B------:R-:W2:Y:S01]  /*04a0*/  SHFL.IDX PT, R4, R4, RZ, 0x1f ;  /* 0x00001fff04047589 */ /* 0x000ea200000e0000 */
[C---:B------:R-:W-:Y:S01]  /*04b0*/  VIADD R34, R5.reuse, 0xffffffff ;  /* 0xffffffff05227836 */ /* 0x040fe20000000000 */
[----:B------:R-:W-:Y:S01]  /*04c0*/  ULDC.64 UR16, c[0x0][0x208] ;  /* 0x0000820000107ab9 */ /* 0x000fe20000000a00 */
[----:B------:R-:W-:-:S02]  /*04d0*/  ISETP.NE.AND P2, PT, R5, RZ, PT ;  /* 0x000000ff0500720c */ /* 0x000fc40003f45270 */
[----:B-1----:R-:W-:Y:S02]  /*04e0*/  SHF.R.S32.HI R0, RZ, 0x1f, R13 ;  /* 0x0000001fff007819 */ /* 0x002fe4000001140d */
[----:B------:R-:W-:Y:S02]  /*04f0*/  ISETP.GE.U32.AND P3, PT, R34, 0x2, PT ;  /* 0x000000022200780c */ /* 0x000fe40003f66070 */
[----:B------:R-:W-:-:S04]  /*0500*/  LEA.HI R0, R0, R13, RZ, 0x7 ;  /* 0x0000000d00007211 */ /* 0x000fc800078f38ff */
[----:B------:R-:W-:Y:S02]  /*0510*/  LOP3.LUT R0, R0, 0xffffff80, RZ, 0xc0, !PT ;  /* 0xffffff8000007812 */ /* 0x000fe400078ec0ff */
[----:B0-----:R-:W-:-:S03]  /*0520*/  ISETP.NE.OR P0, PT, R6, RZ, !P0 ;  /* 0x000000ff0600720c */ /* 0x001fc60004705670 */
[----:B------:R-:W-:Y:S01]  /*0530*/  IMAD.IADD R14, R13, 0x1, -R0 ;  /* 0x000000010d0e7824 */ /* 0x000fe200078e0a00 */
[----:B-----5:R-:W-:Y:S02]  /*0540*/  ISETP.NE.OR P1, PT, R3, RZ, !P1 ;  /* 0x000000ff0300720c */ /* 0x020fe40004f25670 */
[----:B------:R-:W-:-:S04]  /*0550*/  SHF.R.S32.HI R3, RZ, 0x1f, R2 ;  /* 0x0000001fff037819 */ /* 0x000fc80000011402 */
[----:B------:R-:W-:-:S03]  /*0560*/  LEA.HI R3, R3, R2, RZ, 0x2 ;  /* 0x0000000203037211 */ /* 0x000fc600078f10ff */
[----:B------:R-:W-:Y:S01]  /*0570*/  VOTEU.ALL UP0, P0 ;  /* 0x00000000003f7886 */ /* 0x000fe20000000000 */
[----:B------:R-:W-:-:S03]  /*0580*/  LOP3.LUT R3, R3, 0xfffffffc, RZ, 0xc0, !PT ;  /* 0xfffffffc03037812 */ /* 0x000fc600078ec0ff */
[----:B------:R-:W-:Y:S01]  /*0590*/  VOTEU.ALL UP1, P1 ;  /* 0x00000000003f7886 */ /* 0x000fe20000820000 */
[----:B------:R-:W0:Y:S01]  /*05a0*/  @!UP0 S2UR UR7, SR_CgaCtaId ;  /* 0x00000000000789c3 */ /* 0x000e220000008800 */
[----:B------:R-:W-:Y:S01]  /*05b0*/  @!UP0 UMOV UR6, 0x400 ;  /* 0x0000040000068882 */ /* 0x000fe20000000000 */
[----:B------:R-:W-:-:S04]  /*05c0*/  @!UP0 UIADD3 UR4, -UR4, 0x100000, URZ ;  /* 0x0010000004048890 */ /* 0x000fc8000fffe13f */
[----:B------:R-:W-:Y:S02]  /*05d0*/  @!UP0 USHF.L.U32 UR5, UR4, 0xb, URZ ;  /* 0x0000000b04058899 */ /* 0x000fe4000800063f */
[----:B------:R-:W-:Y:S01]  /*05e0*/  @!UP0 USHF.L.U32 UR4, UR4, 0x1, URZ ;  /* 0x0000000104048899 */ /* 0x000fe2000800063f */
[----:B------:R-:W-:Y:S01]  /*05f0*/  IMAD.IADD R12, R2, 0x1, -R3 ;  /* 0x00000001020c7824 */ /* 0x000fe200078e0a03 */
[----:B------:R-:W-:Y:S01]  /*0600*/  @!UP1 UMOV UR9, 0x400 ;  /* 0x0000040000099882 */ /* 0x000fe20000000000 */
[----:B------:R-:W-:Y:S01]  /*0610*/  VOTEU.ALL UP2, P1 ;  /* 0x00000000003f7886 */ /* 0x000fe20000840000 */
[----:B------:R-:W-:Y:S01]  /*0620*/  VOTEU.ALL UP3, P1 ;  /* 0x00000000003f7886 */ /* 0x000fe20000860000 */
[----:B------:R-:W-:Y:S01]  /*0630*/  VOTEU.ALL UP4, P1 ;  /* 0x00000000003f7886 */ /* 0x000fe20000880000 */
[----:B------:R-:W1:Y:S01]  /*0640*/  @!UP1 S2UR UR10, SR_CgaCtaId ;  /* 0x00000000000a99c3 */ /* 0x000e620000008800 */
[----:B------:R-:W-:Y:S01]  /*0650*/  VOTEU.ALL UP5, P1 ;  /* 0x00000000003f7886 */ /* 0x000fe200008a0000 */
[----:B0-----:R-:W-:-:S02]  /*0660*/  @!UP0 ULEA UR8, UR7, UR6, 0x18 ;  /* 0x0000000607088291 */ /* 0x001fc4000f8ec03f */
[----:B------:R-:W-:-:S04]  /*0670*/  @!UP1 UIADD3 UR6, -UR11, 0x100000, URZ ;  /* 0x001000000b069890 */ /* 0x000fc8000fffe13f */
[----:B------:R-:W-:Y:S02]  /*0680*/  @!UP1 USHF.L.U32 UR7, UR6, 0xb, URZ ;  /* 0x0000000b06079899 */ /* 0x000fe4000800063f */
[----:B------:R-:W-:Y:S01]  /*0690*/  @!UP1 USHF.L.U32 UR6, UR6, 0x1, URZ ;  /* 0x0000000106069899 */ /* 0x000fe2000800063f */
[----:B------:R-:W-:Y:S01]  /*06a0*/  VOTEU.ALL UP0, P0 ;  /* 0x00000000003f7886 */ /* 0x000fe20000000000 */
[----:B-1----:R-:W-:Y:S01]  /*06b0*/  @!UP1 ULEA UR9, UR10, UR9, 0x18 ;  /* 0x000000090a099291 */ /* 0x002fe2000f8ec03f */
[----:B------:R-:W-:Y:S02]  /*06c0*/  VOTEU.ALL UP1, P0 ;  /* 0x00000000003f7886 */ /* 0x000fe40000020000 */
[----:B------:R-:W-:Y:S01]  /*06d0*/  ULDC.64 UR10, c[0x0][0x698] ;  /* 0x0001a600000a7ab9 */ /* 0x000fe20000000a00 */
[----:B------:R-:W-:Y:S01]  /*06e0*/  ISETP.NE.AND P0, PT, R12, 0x3, PT ;  /* 0x000000030c00780c */ /* 0x000fe20003f05270 */
[----:B------:R-:W0:Y:S02]  /*06f0*/  FENCE.VIEW.ASYNC.S ;  /* 0x00000000000073c6 */ /* 0x000e240000000000 */
[----:B0-----:R-:W3:Y:S01]  /*0700*/  @!UP0 SYNCS.EXCH.64 URZ, [UR8+0xf0], UR4 ;  /* 0x0000f004083f85b2 */ /* 0x001ee20008000100 */
[----:B------:R-:W-:-:S02]  /*0710*/  ISETP.NE.U32.AND P1, PT, RZ, UR10, PT ;  /* 0x0000000aff007c0c */ /* 0x000fc4000bf25070 */
[----:B------:R-:W-:Y:S02]  /*0720*/  ISETP.EQ.OR P0, PT, R12, RZ, !P0 ;  /* 0x000000ff0c00720c */ /* 0x000fe40004702670 */
[----:B------:R-:W-:Y:S02]  /*0730*/  ISETP.NE.AND.EX P1, PT, RZ, UR11, PT, P1 ;  /* 0x0000000bff007c0c */ /* 0x000fe4000bf25310 */
[----:B------:R-:W-:-:S04]  /*0740*/  ISETP.EQ.AND P0, PT, R5, RZ, P0 ;  /* 0x000000ff0500720c */ /* 0x000fc80000702270 */
[----:B------:R-:W-:-:S04]  /*0750*/  SEL R7, RZ, 0x1, !P0 ;  /* 0x00000001ff077807 */ /* 0x000fc80004000000 */
[----:B------:R-:W-:Y:S01]  /*0760*/  SEL R7, R7, 0x2, P3 ;  /* 0x0000000207077807 */ /* 0x000fe20001800000 */
[----:B------:R2:W3:Y:S01]  /*0770*/  @!UP1 SYNCS.EXCH.64 URZ, [UR8+0xf8], UR4 ;  /* 0x0000f804083f95b2 */ /* 0x0004e20008000100 */
[----:B------:R-:W-:Y:S01]  /*0780*/  NOP ;  /* 0x0000000000007918 */ /* 0x000fe20000000000 */
[----:B--2---:R-:W-:Y:S01]  /*0790*/  R2UR UR8, R4 ;  /* 0x00000000040872ca */ /* 0x004fe200000e0000 */
[----:B------:R0:W3:Y:S01]  /*07a0*/  @!UP2 SYNCS.EXCH.64 URZ, [UR9+0xd0], UR6 ;  /* 0x0000d006093fa5b2 */ /* 0x0000e20008000100 */
[----:B------:R0:W3:Y:S01]  /*07b0*/  @!UP3 SYNCS.EXCH.64 URZ, [UR9+0xd8], UR6 ;  /* 0x0000d806093fb5b2 */ /* 0x0000e20008000100 */
[----:B------:R0:W3:Y:S01]  /*07c0*/  @!UP4 SYNCS.EXCH.64 URZ, [UR9+0xe0], UR6 ;  /* 0x0000e006093fc5b2 */ /* 0x0000e20008000100 */
[----:B------:R0:W3:Y:S01]  /*07d0*/  @!UP5 SYNCS.EXCH.64 URZ, [UR9+0xe8], UR6 ;  /* 0x0000e806093fd5b2 */ /* 0x0000e20008000100 */
[----:B------:R-:W-:Y:S01]  /*07e0*/  NOP ;  /* 0x0000000000007918 */ /* 0x000fe20000000000 */
[----:B---34-:R-:W-:Y:S06]  /*07f0*/  BAR.SYNC.DEFER_BLOCKING 0x0 ;  /* 0x0000000000007b1d */ /* 0x018fec0000010000 */
[----:B0-----:R-:W-:Y:S05]  /*0800*/  @!P1 BRA `(.L_x_4) ;  /* 0x00000000001c9947 */ /* 0x001fea0003800000 */
[----:B------:R-:W0:Y:S02]  /*0810*/  LDC.64 R2, c[0x0][0x698] ;  /* 0x0001a600ff027b82 */ /* 0x000e240000000a00 */
[----:B0-----:R-:W2:Y:S02]  /*0820*/  LDG.E.64 R2, desc[UR16][R2.64] ;  /* 0x0000001002027981 */ /* 0x001ea4000c1e1b00 */
[----:B--2---:R-:W-:-:S04]  /*0830*/  ISETP.NE.U32.AND P0, PT, R2, RZ, PT ;  /* 0x000000ff0200720c */ /* 0x004fc80003f05070 */
[----:B------:R-:W-:-:S13]  /*0840*/  ISETP.NE.AND.EX P0, PT, R3, RZ, PT, P0 ;  /* 0x000000ff0300720c */ /* 0x000fda0003f05300 */
[----:B------:R-:W-:Y:S05]  /*0850*/  @!P0 BRA `(.L_x_4) ;  /* 0x0000000000088947 */ /* 0x000fea0003800000 */
[----:B------:R2:W5:Y:S01]  /*0860*/  LD.E R11, desc[UR16][R2.64] ;  /* 0x00000010020b7980 */ /* 0x000562000c101900 */
[----:B------:R-:W-:Y:S05]  /*0870*/  BRA `(.L_x_5) ;  /* 0x0000000000207947 */ /* 0x000fea0003800000 */
.L_x_4:
[----:B------:R-:W-:Y:S02]  /*0880*/  ULDC.64 UR4, c[0x0][0x688] ;  /* 0x0001a20000047ab9 */ /* 0x000fe40000000a00 */
[----:B------:R-:W-:-:S04]  /*0890*/  ISETP.NE.U32.AND P0, PT, RZ, UR4, PT ;  /* 0x00000004ff007c0c */ /* 0x000fc8000bf05070 */
[----:B------:R-:W-:-:S13]  /*08a0*/  ISETP.NE.AND.EX P0, PT, RZ, UR5, PT, P0 ;  /* 0x00000005ff007c0c */ /* 0x000fda000bf05300 */
[----:B------:R-:W-:Y:S05]  /*08b0*/  @!P0 BRA `(.L_x_6) ;  /* 0x00000000000c8947 */ /* 0x000fea0003800000 */
[----:B------:R-:W0:Y:S02]  /*08c0*/  LDC.64 R2, c[0x0][0x688] ;  /* 0x0001a200ff027b82 */ /* 0x000e240000000a00 */
[----:B0-----:R0:W5:Y:S01]  /*08d0*/  LDG.E R11, desc[UR16][R2.64] ;  /* 0x00000010020b7981 */ /* 0x001162000c1e1900 */
[----:B------:R-:W-:Y:S05]  /*08e0*/  BRA `(.L_x_5) ;  /* 0x0000000000047947 */ /* 0x000fea0003800000 */
.L_x_6:
[----:B------:R-:W1:Y:S02]  /*08f0*/  LDC R11, c[0x0][0x680] ;  /* 0x0001a000ff0b7b82 */ /* 0x000e640000000800 */
.L_x_5:
[----:B------:R-:W-:Y:S02]  /*0900*/  ULDC.64 UR4, c[0x0][0x6a0] ;  /* 0x0001a80000047ab9 */ /* 0x000fe40000000a00 */
[----:B------:R-:W-:-:S04]  /*0910*/  ISETP.NE.U32.AND P0, PT, RZ, UR4, PT ;  /* 0x00000004ff007c0c */ /* 0x000fc8000bf05070 */
[----:B------:R-:W-:-:S13]  /*0920*/  ISETP.NE.AND.EX P0, PT, RZ, UR5, PT, P0 ;  /* 0x00000005ff007c0c */ /* 0x000fda000bf05300 */
[----:B------:R-:W-:Y:S05]  /*0930*/  @!P0 BRA `(.L_x_7) ;  /* 0x00000000001c8947 */ /* 0x000fea0003800000 */
[----:B0-2---:R-:W0:Y:S02]  /*0940*/  LDC.64 R2, c[0x0][0x6a0] ;  /* 0x0001a800ff027b82 */ /* 0x005e240000000a00 */
[----:B0-----:R-:W2:Y:S02]  /*0950*/  LDG.E.64 R2, desc[UR16][R2.64] ;  /* 0x0000001002027981 */ /* 0x001ea4000c1e1b00 */
[----:B--2---:R-:W-:-:S04]  /*0960*/  ISETP.NE.U32.AND P0, PT, R2, RZ, PT ;  /* 0x000000ff0200720c */ /* 0x004fc80003f05070 */
[----:B------:R-:W-:-:S13]  /*0970*/  ISETP.NE.AND.EX P0, PT, R3, RZ, PT, P0 ;  /* 0x000000ff0300720c */ /* 0x000fda0003f05300 */
[----:B------:R-:W-:Y:S05]  /*0980*/  @!P0 BRA `(.L_x_7) ;  /* 0x0000000000088947 */ /* 0x000fea0003800000 */
[----:B------:R0:W5:Y:S01]  /*0990*/  LD.E R10, desc[UR16][R2.64] ;  /* 0x00000010020a7980 */ /* 0x000162000c101900 */
[----:B------:R-:W-:Y:S05]  /*09a0*/  BRA `(.L_x_8) ;  /* 0x0000000000207947 */ /* 0x000fea0003800000 */
.L_x_7:
[----:B------:R-:W-:Y:S02]  /*09b0*/  ULDC.64 UR4, c[0x0][0x690] ;  /* 0x0001a40000047ab9 */ /* 0x000fe40000000a00 */
[----:B------:R-:W-:-:S04]  /*09c0*/  ISETP.NE.U32.AND P0, PT, RZ, UR4, PT ;  /* 0x00000004ff007c0c */ /* 0x000fc8000bf05070 */
[----:B------:R-:W-:-:S13]  /*09d0*/  ISETP.NE.AND.EX P0, PT, RZ, UR5, PT, P0 ;  /* 0x00000005ff007c0c */ /* 0x000fda000bf05300 */
[----:B------:R-:W-:Y:S05]  /*09e0*/  @!P0 BRA `(.L_x_9) ;  /* 0x00000000000c8947 */ /* 0x000fea0003800000 */
[----:B0-2---:R-:W0:Y:S02]  /*09f0*/  LDC.64 R2, c[0x0][0x690] ;  /* 0x0001a400ff027b82 */ /* 0x005e240000000a00 */
[----:B0-----:R4:W5:Y:S01]  /*0a00*/  LDG.E R10, desc[UR16][R2.64] ;  /* 0x00000010020a7981 */ /* 0x001962000c1e1900 */
[----:B------:R-:W-:Y:S05]  /*0a10*/  BRA `(.L_x_8) ;  /* 0x0000000000047947 */ /* 0x000fea0003800000 */
.L_x_9:
[----:B------:R-:W3:Y:S02]  /*0a20*/  LDC R10, c[0x0][0x684] ;  /* 0x0001a100ff0a7b82 */ /* 0x000ee40000000800 */
.L_x_8:
[----:B------:R-:W1:Y:S01]  /*0a30*/  LDC R0, c[0x0][0x75c] ;  /* 0x0001d700ff007b82 */ /* 0x000e620000000800 */
[----:B------:R-:W0:Y:S01]  /*0a40*/  S2R R22, SR_CTAID.Y ;  /* 0x0000000000167919 */ /* 0x000e220000002600 */
[----:B------:R-:W-:Y:S01]  /*0a50*/  ULDC UR9, c[0x0][0x604] ;  /* 0x0001810000097ab9 */ /* 0x000fe20000000800 */
[----:B------:R-:W-:Y:S01]  /*0a60*/  ISETP.NE.AND P0, PT, R5, 0x2, PT ;  /* 0x000000020500780c */ /* 0x000fe20003f05270 */
[----:B------:R-:W-:Y:S01]  /*0a70*/  UIADD3 UR9, UR9, 0x1f, URZ ;  /* 0x0000001f09097890 */ /* 0x000fe2000fffe03f */
[----:B------:R-:W3:Y:S01]  /*0a80*/  S2R R16, SR_CTAID.X ;  /* 0x0000000000107919 */ /* 0x000ee20000002500 */
[----:B------:R-:W-:Y:S01]  /*0a90*/  IMAD.MOV.U32 R17, RZ, RZ, RZ ;  /* 0x000000ffff117224 */ /* 0x000fe200078e00ff */
[----:B------:R-:W-:Y:S01]  /*0aa0*/  UMOV UR5, URZ ;  /* 0x0000003f00057c82 */ /* 0x000fe20008000000 */
[----:B------:R-:W-:Y:S01]  /*0ab0*/  USHF.R.S32.HI UR10, URZ, 0x1f, UR9 ;  /* 0x0000001f3f0a7899 */ /* 0x000fe20008011409 */
[----:B------:R-:W-:Y:S01]  /*0ac0*/  UMOV UR4, URZ ;  /* 0x0000003f00047c82 */ /* 0x000fe20008000000 */
[----:B------:R-:W-:-:S02]  /*0ad0*/  ULDC.64 UR12, c[0x0][0x750] ;  /* 0x0001d400000c7ab9 */ /* 0x000fc40000000a00 */
[----:B------:R-:W-:Y:S01]  /*0ae0*/  ULEA.HI UR10, UR10, UR9, URZ, 0x5 ;  /* 0x000000090a0a7291 */ /* 0x000fe2000f8f283f */
[----:B-1----:R-:W-:-:S13]  /*0af0*/  ISETP.NE.AND P3, PT, R0, 0x1, PT ;  /* 0x000000010000780c */ /* 0x002fda0003f65270 */
[----:B------:R-:W3:Y:S01]  /*0b00*/  @P3 LDC R15, c[0x0][0x10] ;  /* 0x00000400ff0f3b82 */ /* 0x000ee20000000800 */
[----:B0-2-4-:R-:W-:Y:S02]  /*0b10*/  @P3 IMAD.MOV.U32 R2, RZ, RZ, R22 ;  /* 0x000000ffff023224 */ /* 0x015fe400078e0016 */
[----:B------:R-:W-:Y:S02]  /*0b20*/  @P3 IMAD.MOV.U32 R3, RZ, RZ, RZ ;  /* 0x000000ffff033224 */ /* 0x000fe400078e00ff */
[----:B------:R-:W-:-:S03]  /*0b30*/  @P3 IMAD.MOV.U32 R5, RZ, RZ, RZ ;  /* 0x000000ffff053224 */ /* 0x000fc600078e00ff */
[----:B------:R-:W0:Y:S01]  /*0b40*/  @!P3 LDC R9, c[0x0][0xc] ;  /* 0x00000300ff09bb82 */ /* 0x000e220000000800 */
[----:B------:R-:W-:Y:S01]  /*0b50*/  ULDC UR6, c[0x0][0xc] ;  /* 0x0000030000067ab9 */ /* 0x000fe20000000800 */
[----:B------:R-:W-:Y:S02]  /*0b60*/  ULDC UR7, c[0x0][0x10] ;  /* 0x0000040000077ab9 */ /* 0x000fe40000000800 */
[----:B------:R-:W-:-:S04]  /*0b70*/  UIMAD.WIDE.U32 UR6, UR6, UR7, URZ ;  /* 0x00000007060672a5 */ /* 0x000fc8000f8e003f */
[----:B------:R-:W1:Y:S01]  /*0b80*/  LDC R8, c[0x0][0x14] ;  /* 0x00000500ff087b82 */ /* 0x000e620000000800 */
[----:B---3--:R-:W-:-:S04]  /*0b90*/  @P3 IMAD.WIDE.U32 R2, R16, R15, R2 ;  /* 0x0000000f10023225 */ /* 0x008fc800078e0002 */
[----:B------:R-:W-:Y:S02]  /*0ba0*/  @P3 IMAD.IADD R3, R3, 0x1, R5 ;  /* 0x0000000103033824 */ /* 0x000fe400078e0205 */
[----:B0-----:R-:W-:-:S04]  /*0bb0*/  @!P3 IMAD.WIDE.U32 R4, R9, R22, R16 ;  /* 0x000000160904b225 */ /* 0x001fc800078e0010 */
[----:B------:R-:W-:Y:S02]  /*0bc0*/  @!P3 IMAD.MOV.U32 R2, RZ, RZ, R4 ;  /* 0x000000ffff02b224 */ /* 0x000fe400078e0004 */
[----:B------:R-:W-:Y:S02]  /*0bd0*/  @!P3 IMAD.MOV.U32 R3, RZ, RZ, R5 ;  /* 0x000000ffff03b224 */ /* 0x000fe400078e0005 */
[C---:B-1----:R-:W-:Y:S02]  /*0be0*/  IMAD R15, R8.reuse, UR7, RZ ;  /* 0x00000007080f7c24 */ /* 0x042fe4000f8e02ff */
[----:B------:R-:W-:Y:S01]  /*0bf0*/  IMAD.WIDE.U32 R8, R8, UR6, RZ ;  /* 0x0000000608087c25 */ /* 0x000fe2000f8e00ff */
[----:B------:R-:W-:-:S03]  /*0c00*/  USHF.R.S32.HI UR6, URZ, 0x5, UR10 ;  /* 0x000000053f067899 */ /* 0x000fc6000801140a */
[----:B------:R-:W-:Y:S01]  /*0c10*/  IMAD.IADD R0, R9, 0x1, R15 ;  /* 0x0000000109007824 */ /* 0x000fe200078e020f */
[----:B------:R-:W-:Y:S08]  /*0c20*/  @P0 BRA `(.L_x_10) ;  /* 0x0000000000200947 */ /* 0x000ff00003800000 */
[----:B------:R-:W-:Y:S01]  /*0c30*/  UISETP.GE.U32.AND UP0, UPT, UR6, 0xc, UPT ;  /* 0x0000000c0600788c */ /* 0x000fe2000bf06070 */
[----:B------:R-:W-:Y:S01]  /*0c40*/  IADD3 R2, P0, R2, R8, RZ ;  /* 0x0000000802027210 */ /* 0x000fe20007f1e0ff */
[----:B------:R-:W-:-:S04]  /*0c50*/  UIMAD.WIDE.U32 UR4, UR6, -0x55555555, URZ ;  /* 0xaaaaaaab060478a5 */ /* 0x000fc8000f8e003f */
[----:B------:R-:W-:Y:S01]  /*0c60*/  USHF.R.U32.HI UR5, URZ, 0x3, UR5 ;  /* 0x000000033f057899 */ /* 0x000fe20008011605 */
[----:B------:R-:W-:Y:S02]  /*0c70*/  IMAD.X R3, R0, 0x1, R3, P0 ;  /* 0x0000000100037824 */ /* 0x000fe400000e0603 */
[----:B------:R-:W-:Y:S02]  /*0c80*/  UMOV UR4, URZ ;  /* 0x0000003f00047c82 */ /* 0x000fe40008000000 */
[----:B------:R-:W-:Y:S02]  /*0c90*/  @UP0 ULOP3.LUT UR4, UR5, 0x1, URZ, 0xc0, !UPT ;  /* 0x0000000105040892 */ /* 0x000fe4000f8ec03f */
[----:B------:R-:W-:-:S12]  /*0ca0*/  UIMAD UR5, UR5, -0xc, UR6 ;  /* 0xfffffff4050578a4 */ /* 0x000fd8000f8e0206 */
.L_x_10:
[----:B------:R-:W-:Y:S01]  /*0cb0*/  ISETP.GE.U32.AND P0, PT, R2, UR12, PT ;  /* 0x0000000c02007c0c */ /* 0x000fe2000bf06070 */
[----:B------:R-:W-:Y:S01]  /*0cc0*/  IMAD.MOV.U32 R6, RZ, RZ, -0x1 ;  /* 0xffffffffff067424 */ /* 0x000fe200078e00ff */
[----:B------:R-:W-:Y:S01]  /*0cd0*/  PRMT R15, RZ, 0x7610, R15 ;  /* 0x00007610ff0f7816 */ /* 0x000fe2000000000f */
[----:B------:R-:W-:Y:S01]  /*0ce0*/  IMAD.MOV.U32 R5, RZ, RZ, -0x1 ;  /* 0xffffffffff057424 */ /* 0x000fe200078e00ff */
[----:B------:R-:W-:Y:S01]  /*0cf0*/  ISETP.GE.U32.AND.EX P0, PT, R3, UR13, PT, P0 ;  /* 0x0000000d03007c0c */ /* 0x000fe2000bf06100 */
[----:B------:R-:W-:-:S12]  /*0d00*/  IMAD.MOV.U32 R4, RZ, RZ, -0x1 ;  /* 0xffffffffff047424 */ /* 0x000fd800078e00ff */
[----:B------:R-:W-:Y:S05]  /*0d10*/  @P0 BRA `(.L_x_11) ;  /* 0x00000004005c0947 */ /* 0x000fea0003800000 */
[----:B------:R-:W0:Y:S01]  /*0d20*/  LDC.64 R24, c[0x0][0x728] ;  /* 0x0001ca00ff187b82 */ /* 0x000e220000000a00 */
[----:B------:R-:W-:Y:S02]  /*0d30*/  IMAD.MOV.U32 R4, RZ, RZ, R2 ;  /* 0x000000ffff047224 */ /* 0x000fe400078e0002 */
[----:B------:R-:W-:-:S05]  /*0d40*/  IMAD.MOV.U32 R5, RZ, RZ, R3 ;  /* 0x000000ffff057224 */ /* 0x000fca00078e0003 */
[----:B------:R-:W1:Y:S08]  /*0d50*/  LDC R6, c[0x0][0x730] ;  /* 0x0001cc00ff067b82 */ /* 0x000e700000000800 */
[----:B------:R-:W2:Y:S01]  /*0d60*/  LDC.64 R26, c[0x0][0x720] ;  /* 0x0001c800ff1a7b82 */ /* 0x000ea20000000a00 */
[----:B0-----:R-:W-:-:S04]  /*0d70*/  ISETP.NE.U32.AND P0, PT, R24, RZ, PT ;  /* 0x000000ff1800720c */ /* 0x001fc80003f05070 */
[----:B------:R-:W-:-:S13]  /*0d80*/  ISETP.NE.AND.EX P0, PT, R25, RZ, PT, P0 ;  /* 0x000000ff1900720c */ /* 0x000fda0003f05300 */
[----:B-12---:R-:W-:Y:S05]  /*0d90*/  @!P0 BRA `(.L_x_12) ;  /* 0x0000000000288947 */ /* 0x006fea0003800000 */
[----:B------:R-:W0:Y:S02]  /*0da0*/  LDC R15, c[0x0][0x734] ;  /* 0x0001cd00ff0f7b82 */ /* 0x000e240000000800 */
[----:B0-----:R-:W-:-:S05]  /*0db0*/  IADD3 R15, P0, R2, R15, RZ ;  /* 0x0000000f020f7210 */ /* 0x001fca0007f1e0ff */
[----:B------:R-:W-:-:S04]  /*0dc0*/  IMAD.X R23, RZ, RZ, R3, P0 ;  /* 0x000000ffff177224 */ /* 0x000fc800000e0603 */
[----:B------:R-:W-:-:S04]  /*0dd0*/  IMAD.WIDE.U32 R4, R23, R24, RZ ;  /* 0x0000001817047225 */ /* 0x000fc800078e00ff */
[----:B------:R-:W-:-:S04]  /*0de0*/  IMAD.WIDE.U32 R18, P0, R15, R25, R4 ;  /* 0x000000190f127225 */ /* 0x000fc80007800004 */
[----:B------:R-:W-:-:S04]  /*0df0*/  IMAD.WIDE.U32 R4, R15, R24, RZ ;  /* 0x000000180f047225 */ /* 0x000fc800078e00ff */
[----:B------:R-:W-:Y:S01]  /*0e00*/  IMAD.X R21, RZ, RZ, RZ, P0 ;  /* 0x000000ffff157224 */ /* 0x000fe200000e06ff */
[----:B------:R-:W-:Y:S01]  /*0e10*/  IADD3 RZ, P0, R5, R18, RZ ;  /* 0x0000001205ff7210 */ /* 0x000fe20007f1e0ff */
[----:B------:R-:W-:-:S04]  /*0e20*/  IMAD.MOV.U32 R20, RZ, RZ, R19 ;  /* 0x000000ffff147224 */ /* 0x000fc800078e0013 */
[----:B------:R-:W-:-:S08]  /*0e30*/  IMAD.WIDE.U32.X R4, R23, R25, R20, P0 ;  /* 0x0000001917047225 */ /* 0x000fd000000e0414 */
.L_x_12:
[-CC-:B------:R-:W-:Y:S01]  /*0e40*/  SHF.R.U64 R33, R4, R6.reuse, R5.reuse ;  /* 0x0000000604217219 */ /* 0x180fe20000001205 */
[----:B------:R-:W0:Y:S01]  /*0e50*/  LDC.64 R28, c[0x0][0x740] ;  /* 0x0001d000ff1c7b82 */ /* 0x000e220000000a00 */
[----:B------:R-:W-:Y:S01]  /*0e60*/  SHF.R.U32.HI R5, RZ, R6, R5 ;  /* 0x00000006ff057219 */ /* 0x000fe20000011605 */
[----:B------:R-:W-:Y:S01]  /*0e70*/  ULDC UR7, c[0x0][0x150] ;  /* 0x0000540000077ab9 */ /* 0x000fe20000000800 */
[----:B------:R-:W-:Y:S02]  /*0e80*/  IADD3 R17, P0, RZ, -R33, RZ ;  /* 0x80000021ff117210 */ /* 0x000fe40007f1e0ff */
[----:B------:R-:W-:-:S03]  /*0e90*/  I2FP.F32.U32 R4, R16 ;  /* 0x0000001000047245 */ /* 0x000fc60000201000 */
[----:B------:R-:W-:Y:S01]  /*0ea0*/  IMAD.X R19, RZ, RZ, ~R5, P0 ;  /* 0x000000ffff137224 */ /* 0x000fe200000e0e05 */
[----:B------:R-:W1:Y:S01]  /*0eb0*/  LDC R20, c[0x0][0x718] ;  /* 0x0001c600ff147b82 */ /* 0x000e620000000800 */
[----:B------:R-:W-:Y:S01]  /*0ec0*/  FMUL R6, R4, UR7 ;  /* 0x0000000704067c20 */ /* 0x000fe20008400000 */
[----:B------:R-:W-:Y:S01]  /*0ed0*/  IMAD.WIDE.U32 R4, R17, R26, R2 ;  /* 0x0000001a11047225 */ /* 0x000fe200078e0002 */
[----:B------:R-:W-:-:S03]  /*0ee0*/  ULDC UR7, c[0x0][0x154] ;  /* 0x0000550000077ab9 */ /* 0x000fc60000000800 */
[----:B------:R-:W-:Y:S01]  /*0ef0*/  IMAD R18, R19, R26, RZ ;  /* 0x0000001a13127224 */ /* 0x000fe200078e02ff */
[----:B------:R-:W2:Y:S01]  /*0f00*/  F2I.U32.TRUNC.NTZ R6, R6 ;  /* 0x0000000600067305 */ /* 0x000ea2000020f000 */
[----:B------:R-:W3:Y:S01]  /*0f10*/  LDC R15, c[0x0][0x144] ;  /* 0x00005100ff0f7b82 */ /* 0x000ee20000000800 */
[----:B------:R-:W-:Y:S02]  /*0f20*/  IMAD.MOV.U32 R19, RZ, RZ, -0x1 ;  /* 0xffffffffff137424 */ /* 0x000fe400078e00ff */
[----:B------:R-:W-:-:S04]  /*0f30*/  IMAD R17, R17, R27, R18 ;  /* 0x0000001b11117224 */ /* 0x000fc800078e0212 */
[----:B------:R-:W-:Y:S01]  /*0f40*/  IMAD.IADD R17, R5, 0x1, R17 ;  /* 0x0000000105117824 */ /* 0x000fe200078e0211 */
[----:B------:R-:W4:Y:S01]  /*0f50*/  LDC R26, c[0x0][0x708] ;  /* 0x0001c200ff1a7b82 */ /* 0x000f220000000800 */
[----:B0-----:R-:W-:-:S04]  /*0f60*/  ISETP.NE.U32.AND P0, PT, R28, RZ, PT ;  /* 0x000000ff1c00720c */ /* 0x001fc80003f05070 */
[----:B------:R-:W-:Y:S01]  /*0f70*/  ISETP.NE.AND.EX P0, PT, R29, RZ, PT, P0 ;  /* 0x000000ff1d00720c */ /* 0x000fe20003f05300 */
[----:B--2---:R-:W-:Y:S02]  /*0f80*/  IMAD.MOV R5, RZ, RZ, -R6 ;  /* 0x000000ffff057224 */ /* 0x004fe400078e0a06 */
[----:B------:R-:W0:Y:S01]  /*0f90*/  LDC R18, c[0x0][0x758] ;  /* 0x0001d600ff127b82 */ /* 0x000e220000000800 */
[-CC-:B-1----:R-:W-:Y:S02]  /*0fa0*/  SHF.R.U64 R24, R4, R20.reuse, R17.reuse ;  /* 0x0000001404187219 */ /* 0x182fe40000001211 */
[----:B------:R-:W-:Y:S02]  /*0fb0*/  SHF.R.U32.HI R17, RZ, R20, R17 ;  /* 0x00000014ff117219 */ /* 0x000fe40000011611 */
[----:B------:R-:W-:-:S03]  /*0fc0*/  I2FP.F32.U32 R4, R22 ;  /* 0x0000001600047245 */ /* 0x000fc60000201000 */
[----:B------:R-:W1:Y:S01]  /*0fd0*/  LDC R23, c[0x0][0x148] ;  /* 0x00005200ff177b82 */ /* 0x000e620000000800 */
[----:B---3--:R-:W-:Y:S02]  /*0fe0*/  IMAD R6, R15, R5, R16 ;  /* 0x000000050f067224 */ /* 0x008fe400078e0210 */
[----:B------:R-:W-:-:S04]  /*0ff0*/  FMUL R5, R4, UR7 ;  /* 0x0000000704057c20 */ /* 0x000fc80008400000 */
[----:B------:R2:W3:Y:S01]  /*1000*/  F2I.U32.TRUNC.NTZ R21, R5 ;  /* 0x0000000500157305 */ /* 0x0004e2000020f000 */
[----:B------:R-:W1:Y:S01]  /*1010*/  LDC R27, c[0x0][0x700] ;  /* 0x0001c000ff1b7b82 */ /* 0x000e620000000800 */
[-CC-:B----4-:R-:W-:Y:S02]  /*1020*/  SHF.R.U64 R35, R24, R26.reuse, R17.reuse ;  /* 0x0000001a18237219 */ /* 0x190fe40000001211 */
[----:B------:R-:W-:Y:S01]  /*1030*/  SHF.R.U32.HI R15, RZ, R26, R17 ;  /* 0x0000001aff0f7219 */ /* 0x000fe20000011611 */
[----:B------:R-:W-:-:S04]  /*1040*/  IMAD.MOV.U32 R17, RZ, RZ, 0x1 ;  /* 0x00000001ff117424 */ /* 0x000fc800078e00ff */
[----:B------:R-:W4:Y:S01]  /*1050*/  LDC R30, c[0x0][0x748] ;  /* 0x0001d200ff1e7b82 */ /* 0x000f220000000800 */
[-C--:B0-----:R-:W-:Y:S02]  /*1060*/  SHF.L.U32 R4, R19, R18.reuse, RZ ;  /* 0x0000001213047219 */ /* 0x081fe400000006ff */
[-CC-:B------:R-:W-:Y:S02]  /*1070*/  SHF.R.U64 R26, R35, R18.reuse, R15.reuse ;  /* 0x00000012231a7219 */ /* 0x180fe4000000120f */
[----:B------:R-:W-:Y:S02]  /*1080*/  SHF.R.U32.HI R25, RZ, R18, R15 ;  /* 0x00000012ff197219 */ /* 0x000fe4000001160f */
[----:B------:R-:W-:Y:S01]  /*1090*/  LOP3.LUT R20, RZ, R4, RZ, 0x33, !PT ;  /* 0x00000004ff147212 */ /* 0x000fe200078e33ff */
[----:B------:R-:W0:Y:S01]  /*10a0*/  LDC R31, c[0x0][0x738] ;  /* 0x0001ce00ff1f7b82 */ /* 0x000e220000000800 */
[----:B------:R-:W-:Y:S01]  /*10b0*/  SHF.L.U32 R15, R17, R18, RZ ;  /* 0x00000012110f7219 */ /* 0x000fe200000006ff */
[----:B------:R-:W-:-:S02]  /*10c0*/  IMAD.MOV.U32 R4, RZ, RZ, R26 ;  /* 0x000000ffff047224 */ /* 0x000fc400078e001a */
[----:B--2---:R-:W-:-:S04]  /*10d0*/  IMAD.MOV.U32 R5, RZ, RZ, R25 ;  /* 0x000000ffff057224 */ /* 0x004fc800078e0019 */
[----:B------:R-:W2:Y:S01]  /*10e0*/  LDC R32, c[0x0][0x710] ;  /* 0x0001c400ff207b82 */ /* 0x000ea20000000800 */
[----:B---3--:R-:W-:Y:S05]  /*10f0*/  @!P0 BRA `(.L_x_13) ;  /* 0x0000000000288947 */ /* 0x008fea0003800000 */
[----:B------:R-:W3:Y:S02]  /*1100*/  LDC R19, c[0x0][0x74c] ;  /* 0x0001d300ff137b82 */ /* 0x000ee40000000800 */
[----:B---3--:R-:W-:-:S05]  /*1110*/  IADD3 R19, P0, R26, R19, RZ ;  /* 0x000000131a137210 */ /* 0x008fca0007f1e0ff */
        /* <DEDUP_REMOVED lines=8> */
.L_x_13:
[----:B----4-:R-:W-:Y:S01]  /*11a0*/  SHF.R.U64 R4, R4, R30, R5 ;  /* 0x0000001e04047219 */ /* 0x010fe20000001205 */
[----:B-1----:R-:W-:Y:S01]  /*11b0*/  VIADD R5, R27, 0xffffffff ;  /* 0xffffffff1b057836 */ /* 0x002fe20000000000 */
[----:B------:R-:W-:Y:S01]  /*11c0*/  LOP3.LUT R20, R35, R20, RZ, 0xc0, !PT ;  /* 0x0000001423147212 */ /* 0x000fe200078ec0ff */
[----:B------:R-:W-:Y:S02]  /*11d0*/  IMAD.MOV R21, RZ, RZ, -R21 ;  /* 0x000000ffff157224 */ /* 0x000fe400078e0a15 */
[----:B------:R-:W-:Y:S01]  /*11e0*/  IMAD.MOV R16, RZ, RZ, -R4 ;  /* 0x000000ffff107224 */ /* 0x000fe200078e0a04 */
[----:B------:R-:W-:Y:S01]  /*11f0*/  LOP3.LUT R5, R24, R5, RZ, 0xc0, !PT ;  /* 0x0000000518057212 */ /* 0x000fe200078ec0ff */
[----:B------:R-:W-:Y:S02]  /*1200*/  IMAD R15, R15, R4, R20 ;  /* 0x000000040f0f7224 */ /* 0x000fe400078e0214 */
[----:B------:R-:W-:Y:S02]  /*1210*/  @P3 IMAD R6, R23, R21, R22 ;  /* 0x0000001517063224 */ /* 0x000fe400078e0216 */
[----:B0-----:R-:W-:-:S02]  /*1220*/  IMAD R4, R16, R31, R26 ;  /* 0x0000001f10047224 */ /* 0x001fc400078e021a */
[----:B--2---:R-:W-:Y:S02]  /*1230*/  IMAD R6, R15, R32, R6 ;  /* 0x000000200f067224 */ /* 0x004fe400078e0206 */
[----:B------:R-:W-:Y:S02]  /*1240*/  IMAD R17, R4, R27, R5 ;  /* 0x0000001b04117224 */ /* 0x000fe400078e0205 */
[----:B------:R-:W-:Y:S02]  /*1250*/  IMAD.MOV.U32 R15, RZ, RZ, 0x1 ;  /* 0x00000001ff0f7424 */ /* 0x000fe400078e00ff */
[----:B------:R-:W-:Y:S01]  /*1260*/  IMAD.MOV.U32 R4, RZ, RZ, R33 ;  /* 0x000000ffff047224 */ /* 0x000fe200078e0021 */
[----:B------:R-:W-:Y:S02]  /*1270*/  SEL R5, R17, R6, !P3 ;  /* 0x0000000611057207 */ /* 0x000fe40005800000 */
[----:B------:R-:W-:-:S07]  /*1280*/  SEL R6, R6, R17, !P3 ;  /* 0x0000001106067207 */ /* 0x000fce0005800000 */
.L_x_11:
[----:B------:R-:W-:Y:S05]  /*1290*/  @!P2 BRA `(.L_x_14) ;  /* 0x000000a40080a947 */ /* 0x000fea0003800000 */
[----:B------:R-:W-:-:S13]  /*12a0*/  ISETP.GT.U32.AND P0, PT, R34, 0x1, PT ;  /* 0x000000012200780c */ /* 0x000fda0003f04070 */
[----:B------:R-:W-:Y:S05]  /*12b0*/  @P0 EXIT ;  /* 0x000000000000094d */ /* 0x000fea0003800000 */
.L_x_15:
[----:B------:R-:W-:-:S08]  /*12c0*/  NOP ;  /* 0x0000000000007918 */ /* 0x000fd00000000000 */
[----:B------:R-:W0:Y:S02]  /*12d0*/  USETMAXREG.TRY_ALLOC.CTAPOOL UP0, 0xe8 ;  /* 0x000000e8000079c8 */ /* 0x000e240008000600 */
[----:B0-----:R-:W-:-:S13]  /*12e0*/  PLOP3.LUT P0, PT, PT, PT, UP0, 0x80, 0x0 ;  /* 0x000000000000781c */ /* 0x001fda0003f0f008 */
[----:B------:R-:W-:Y:S05]  /*12f0*/  @!P0 BRA `(.L_x_15) ;  /* 0xfffffffc00f08947 */ /* 0x000fea000383ffff */
[----:B------:R-:W-:-:S13]  /*1300*/  LOP3.LUT P0, RZ, R15, 0xff, RZ, 0xc0, !PT ;  /* 0x000000ff0fff7812 */ /* 0x000fda000780c0ff */
[----:B------:R-:W-:Y:S05]  /*1310*/  @!P0 EXIT ;  /* 0x000000000000894d */ /* 0x000fea0003800000 */
[----:B------:R-:W-:Y:S01]  /*1320*/  SHF.R.S32.HI R15, RZ, 0x1f, R14 ;  /* 0x0000001fff0f7819 */ /* 0x000fe2000001140e */
[----:B------:R-:W0:Y:S01]  /*1330*/  S2UR UR9, SR_CgaCtaId ;  /* 0x00000000000979c3 */ /* 0x000e220000008800 */
[-C--:B------:R-:W-:Y:S01]  /*1340*/  LEA.HI R12, R14, R14.reuse, RZ, 0x1 ;  /* 0x0000000e0e0c7211 */ /* 0x080fe200078f08ff */
[----:B------:R-:W-:Y:S01]  /*1350*/  UIADD3 UR10, UR8, -0x1, URZ ;  /* 0xffffffff080a7890 */ /* 0x000fe2000fffe03f */
[----:B------:R-:W-:Y:S01]  /*1360*/  LEA.HI R16, R15, R14, RZ, 0x2 ;  /* 0x0000000e0f107211 */ /* 0x000fe200078f10ff */
[----:B------:R-:W-:Y:S01]  /*1370*/  UMOV UR7, 0x400 ;  /* 0x0000040000077882 */ /* 0x000fe20000000000 */
[----:B------:R-:W-:Y:S01]  /*1380*/  LOP3.LUT R13, R12, 0x7ffffe, RZ, 0xc0, !PT ;  /* 0x007ffffe0c0d7812 */ /* 0x000fe200078ec0ff */
[----:B------:R-:W-:Y:S01]  /*1390*/  UISETP.NE.AND UP0, UPT, UR10, URZ, UPT ;  /* 0x0000003f0a00728c */ /* 0x000fe2000bf05270 */
[--C-:B------:R-:W-:Y:S01]  /*13a0*/  SHF.R.S32.HI R17, RZ, 0x2, R16.reuse ;  /* 0x00000002ff117819 */ /* 0x100fe20000011410 */
[----:B------:R-:W-:Y:S01]  /*13b0*/  ULDC UR11, c[0x0][0x284] ;  /* 0x0000a100000b7ab9 */ /* 0x000fe20000000800 */
[----:B------:R-:W-:Y:S01]  /*13c0*/  SHF.R.S32.HI R18, RZ, 0x1f, R16 ;  /* 0x0000001fff127819 */ /* 0x000fe20000011410 */
[----:B------:R-:W-:Y:S01]  /*13d0*/  USHF.L.U32 UR18, UR6, 0x1, URZ ;  /* 0x0000000106127899 */ /* 0x000fe2000800063f */
[----:B------:R-:W-:-:S02]  /*13e0*/  LOP3.LUT R19, R16, 0xfffffffc, RZ, 0xc0, !PT ;  /* 0xfffffffc10137812 */ /* 0x000fc400078ec0ff */
[----:B------:R-:W-:Y:S02]  /*13f0*/  LEA.HI R18, R18, R17, RZ, 0x3 ;  /* 0x0000001112127211 */ /* 0x000fe400078f18ff */
[----:B------:R-:W-:Y:S01]  /*1400*/  LEA.HI R16, R15, R14, RZ, 0x5 ;  /* 0x0000000e0f107211 */ /* 0x000fe200078f28ff */
[----:B------:R-:W-:Y:S01]  /*1410*/  IMAD.IADD R15, R14, 0x1, -R13 ;  /* 0x000000010e0f7824 */ /* 0x000fe200078e0a0d */
[----:B------:R-:W-:Y:S01]  /*1420*/  LOP3.LUT R18, R18, 0xfffffff8, RZ, 0xc0, !PT ;  /* 0xfffffff812127812 */ /* 0x000fe200078ec0ff */
[----:B------:R-:W-:Y:S01]  /*1430*/  IMAD.IADD R14, R14, 0x1, -R19 ;  /* 0x000000010e0e7824 */ /* 0x000fe200078e0a13 */
[----:B------:R-:W-:Y:S02]  /*1440*/  SHF.R.S32.HI R13, RZ, 0x1, R12 ;  /* 0x00000001ff0d7819 */ /* 0x000fe4000001140c */
[----:B------:R-:W-:Y:S01]  /*1450*/  LOP3.LUT R162, R7, 0x1, RZ, 0xfc, !PT ;  /* 0x0000000107a27812 */ /* 0x000fe200078efcff */
[----:B------:R-:W-:Y:S01]  /*1460*/  IMAD.IADD R18, R17, 0x1, -R18 ;  /* 0x0000000111127824 */ /* 0x000fe200078e0a12 */
[----:B------:R-:W-:Y:S01]  /*1470*/  LEA.HI R12, R12, R13, RZ, 0x1 ;  /* 0x0000000d0c0c7211 */ /* 0x000fe200078f08ff */
[----:B0-----:R-:W-:Y:S01]  /*1480*/  ULEA UR7, UR9, UR7, 0x18 ;  /* 0x0000000709077291 */ /* 0x001fe2000f8ec03f */
[----:B------:R-:W-:Y:S01]  /*1490*/  SHF.R.S32.HI R17, RZ, 0x5, R16 ;  /* 0x00000005ff117819 */ /* 0x000fe20000011410 */
[----:B------:R-:W-:Y:S01]  /*14a0*/  USHF.L.U32 UR9, UR10, 0x3, URZ ;  /* 0x000000030a097899 */ /* 0x000fe2000800063f */
[----:B------:R-:W-:Y:S01]  /*14b0*/  LOP3.LUT R12, R12, 0x7fffffe, RZ, 0xc0, !PT ;  /* 0x07fffffe0c0c7812 */ /* 0x000fe200078ec0ff */
[----:B------:R-:W-:-:S02]  /*14c0*/  USEL UR10, URZ, 0x1, UP0 ;  /* 0x000000013f0a7887 */ /* 0x000fc40008000000 */
[----:B------:R-:W-:Y:S01]  /*14d0*/  IMAD R15, R17, 0x2, R15 ;  /* 0x00000002110f7824 */ /* 0x000fe200078e020f */
[----:B------:R-:W-:Y:S01]  /*14e0*/  ULOP3.LUT UR9, UR9, 0x8, URZ, 0xc0, !UPT ;  /* 0x0000000809097892 */ /* 0x000fe2000f8ec03f */
[----:B------:R-:W-:Y:S01]  /*14f0*/  IMAD.IADD R13, R13, 0x1, -R12 ;  /* 0x000000010d0d7824 */ /* 0x000fe200078e0a0c */
[----:B------:R-:W-:Y:S01]  /*1500*/  UIADD3 UR19, UR7, 0xd0, URZ ;  /* 0x000000d007137890 */ /* 0x000fe2000fffe03f */
[--C-:B------:R-:W-:Y:S01]  /*1510*/  IMAD R20, R15, 0x8, R18.reuse ;  /* 0x000000080f147824 */ /* 0x100fe200078e0212 */
[----:B------:R-:W-:Y:S01]  /*1520*/  VIMNMX R15, RZ, UR6, PT ;  /* 0x00000006ff0f7c48 */ /* 0x000fe2000bfe0100 */
[--C-:B------:R-:W-:Y:S01]  /*1530*/  IMAD R12, R17, 0x10, R18.reuse ;  /* 0x00000010110c7824 */ /* 0x100fe200078e0212 */
[----:B------:R-:W-:Y:S01]  /*1540*/  ULOP3.LUT UR20, UR9, 0x8, URZ, 0x3c, !UPT ;  /* 0x0000000809147892 */ /* 0x000fe2000f8e3c3f */
[----:B------:R-:W-:Y:S01]  /*1550*/  IMAD R13, R20, 0x2, R13 ;  /* 0x00000002140d7824 */ /* 0x000fe200078e020d */
[----:B------:R-:W-:Y:S01]  /*1560*/  IADD3 R15, -R15, UR6, RZ ;  /* 0x000000060f0f7c10 */ /* 0x000fe2000fffe1ff */
[----:B------:R-:W-:Y:S01]  /*1570*/  IMAD R16, R17, -0x10, -R18 ;  /* 0xfffffff011107824 */ /* 0x000fe200078e0a12 */
[----:B------:R-:W-:Y:S01]  /*1580*/  ULEA UR8, UR8, UR19, 0x3 ;  /* 0x0000001308087291 */ /* 0x000fe2000f8e183f */
[----:B------:R-:W-:Y:S01]  /*1590*/  IMAD.SHL.U32 R17, R13, 0x20, RZ ;  /* 0x000000200d117824 */ /* 0x000fe200078e00ff */
[----:B------:R-:W-:Y:S01]  /*15a0*/  SHF.R.S32.HI R13, RZ, 0x1f, R12 ;  /* 0x0000001fff0d7819 */ /* 0x000fe2000001140c */
[----:B------:R-:W-:Y:S01]  /*15b0*/  IMAD.U32 R163, RZ, RZ, UR10 ;  /* 0x0000000affa37e24 */ /* 0x000fe2000f8e00ff */
[----:B------:R-:W-:Y:S01]  /*15c0*/  ULOP3.LUT UR9, UR9, 0x18, URZ, 0x3c, !UPT ;  /* 0x0000001809097892 */ /* 0x000fe2000f8e3c3f */
[----:B------:R-:W-:Y:S01]  /*15d0*/  VIADD R16, R16, UR11 ;  /* 0x0000000b10107c36 */ /* 0x000fe20008000000 */
[----:B------:R-:W-:-:S10]  /*15e0*/  SHF.R.S32.HI R17, RZ, 0x3, R17 ;  /* 0x00000003ff117819 */ /* 0x000fd40000011411 */
.L_x_282:
[----:B------:R-:W-:Y:S01]  /*15f0*/  SHF.L.U32 R18, R163, 0x1f, RZ ;  /* 0x0000001fa3127819 */ /* 0x000fe200000006ff */
[----:B0-----:R-:W-:Y:S01]  /*1600*/  IMAD.MOV.U32 R24, RZ, RZ, RZ ;  /* 0x000000ffff187224 */ /* 0x001fe200078e00ff */
[----:B------:R-:W-:Y:S02]  /*1610*/  ISETP.GE.AND P1, PT, R15, 0x1, PT ;  /* 0x000000010f00780c */ /* 0x000fe40003f26270 */
[----:B------:R-:W0:Y:S02]  /*1620*/  SYNCS.PHASECHK.TRANS64.TRYWAIT P0, [UR8+-0x8], R18 ;  /* 0xfffff812ff0075a7 */ /* 0x000e240008000148 */
[----:B0-23-5:R-:W-:Y:S09]  /*1630*/  @!P0 BRA `(.L_x_16) ;  /* 0x000000b400d48947 */ /* 0x02dff20003800000 */
.L_x_312:
[----:B------:R-:W-:Y:S01]  /*1640*/  IMAD.MOV.U32 R25, RZ, RZ, RZ ;  /* 0x000000ffff197224 */ /* 0x000fe200078e00ff */
[----:B------:R-:W-:Y:S02]  /*1650*/  CS2R R26, SRZ ;  /* 0x00000000001a7805 */ /* 0x000fe4000001ff00 */
[----:B------:R-:W-:Y:S02]  /*1660*/  CS2R R28, SRZ ;  /* 0x00000000001c7805 */ /* 0x000fe4000001ff00 */
[----:B------:R-:W-:Y:S02]  /*1670*/  CS2R R30, SRZ ;  /* 0x00000000001e7805 */ /* 0x000fe4000001ff00 */
[----:B------:R-:W-:Y:S02]  /*1680*/  CS2R R32, SRZ ;  /* 0x0000000000207805 */ /* 0x000fe4000001ff00 */
[----:B------:R-:W-:Y:S02]  /*1690*/  CS2R R34, SRZ ;  /* 0x0000000000227805 */ /* 0x000fe4000001ff00 */
[----:B------:R-:W-:-:S02]  /*16a0*/  CS2R R36, SRZ ;  /* 0x0000000000247805 */ /* 0x000fc4000001ff00 */
        /* <DEDUP_REMOVED lines=56> */
[----:B------:R-:W-:Y:S01]  /*1a30*/  CS2R R150, SRZ ;  /* 0x0000000000967805 */ /* 0x000fe2000001ff00 */
[----:B------:R-:W-:Y:S06]  /*1a40*/  @!P1 BRA `(.L_x_17) ;  /* 0x0000000000dc9947 */ /* 0x000fec0003800000 */
[----:B0-----:R-:W-:Y:S01]  /*1a50*/  IMAD.MOV.U32 R18, RZ, RZ, R15 ;  /* 0x000000ffff127224 */ /* 0x001fe200078e000f */
[----:B------:R-:W-:Y:S01]  /*1a60*/  UPLOP3.LUT UP0, UPT, UPT, UPT, UPT, 0x40, 0x0 ;  /* 0x000000000000789c */ /* 0x000fe20003f0e870 */
[----:B------:R-:W-:Y:S01]  /*1a70*/  IMAD.U32 R23, RZ, RZ, UR4 ;  /* 0x00000004ff177e24 */ /* 0x000fe2000f8e00ff */
[----:B------:R-:W-:Y:S01]  /*1a80*/  UMOV UR10, UR5 ;  /* 0x00000005000a7c82 */ /* 0x000fe20008000000 */
[----:B------:R-:W-:-:S08]  /*1a90*/  UMOV UR11, UR5 ;  /* 0x00000005000b7c82 */ /* 0x000fd00008000000 */
.L_x_24:
[----:B------:R-:W-:-:S13]  /*1aa0*/  ISETP.NE.AND P1, PT, R162, 0x3, PT ;  /* 0x00000003a200780c */ /* 0x000fda0003f25270 */
[----:B01----:R-:W-:Y:S05]  /*1ab0*/  @!P1 BRA `(.L_x_18) ;  /* 0x0000000000049947 */ /* 0x003fea0003800000 */
[----:B------:R-:W-:Y:S01]  /*1ac0*/  BPT.TRAP 0x1 ;  /* 0x000000040000795c */ /* 0x000fe20000300000 */
.L_x_18:
[----:B------:R-:W-:Y:S01]  /*1ad0*/  ULEA UR12, UR10, UR7, 0x3 ;  /* 0x000000070a0c7291 */ /* 0x000fe2000f8e183f */
[----:B------:R-:W-:-:S08]  /*1ae0*/  SHF.L.U32 R20, R23, 0x1f, RZ ;  /* 0x0000001f17147819 */ /* 0x000fd000000006ff */
[----:B------:R0:W1:Y:S01]  /*1af0*/  SYNCS.PHASECHK.TRANS64.TRYWAIT P0, [UR12], R20 ;  /* 0x00000014ff0075a7 */ /* 0x000062000800014c */
[----:B------:R-:W-:Y:S05]  /*1b00*/  @!P1 BRA `(.L_x_19) ;  /* 0x0000000000049947 */ /* 0x000fea0003800000 */
[----:B------:R-:W-:Y:S01]  /*1b10*/  BPT.TRAP 0x1 ;  /* 0x000000040000795c */ /* 0x000fe20000300000 */
.L_x_19:
[----:B------:R-:W-:-:S04]  /*1b20*/  IMAD.U32 R22, RZ, RZ, UR10 ;  /* 0x0000000aff167e24 */ /* 0x000fc8000f8e00ff */
[----:B------:R-:W-:Y:S01]  /*1b30*/  IMAD R19, R22, 0x200, R17 ;  /* 0x0000020016137824 */ /* 0x000fe200078e0211 */
[----:B-1----:R-:W-:Y:S06]  /*1b40*/  @P0 BRA `(.L_x_20) ;  /* 0x0000000000080947 */ /* 0x002fec0003800000 */
[----:B------:R-:W1:Y:S02]  /*1b50*/  SYNCS.PHASECHK.TRANS64.TRYWAIT P0, [UR12], R20 ;  /* 0x00000014ff0075a7 */ /* 0x000e64000800014c */
[----:B-1----:R-:W-:Y:S05]  /*1b60*/  @!P0 BRA `(.L_x_21) ;  /* 0x000000b000a08947 */ /* 0x002fea0003800000 */
.L_x_20:
[----:B------:R-:W2:Y:S01]  /*1b70*/  LDS R152, [R19+UR7+0x36200] ;  /* 0x0362000713987984 */ /* 0x000ea20008000800 */
[----:B------:R-:W-:Y:S02]  /*1b80*/  UIADD3 UR12, UR7, 0x200, URZ ;  /* 0x00000200070c7890 */ /* 0x000fe4000fffe03f */
[----:B------:R-:W-:Y:S02]  /*1b90*/  UIADD3 UR13, UR7, 0x6200, URZ ;  /* 0x00006200070d7890 */ /* 0x000fe4000fffe03f */
[----:B------:R-:W-:Y:S02]  /*1ba0*/  USHF.R.U32.HI UR12, URZ, 0x4, UR12 ;  /* 0x000000043f0c7899 */ /* 0x000fe4000801160c */
[----:B------:R-:W-:Y:S02]  /*1bb0*/  USHF.R.U32.HI UR13, URZ, 0x4, UR13 ;  /* 0x000000043f0d7899 */ /* 0x000fe4000801160d */
[----:B------:R-:W-:Y:S02]  /*1bc0*/  ULOP3.LUT UR12, UR12, 0x3fff, URZ, 0xc0, !UPT ;  /* 0x00003fff0c0c7892 */ /* 0x000fe4000f8ec03f */
[----:B------:R-:W-:-:S02]  /*1bd0*/  ULOP3.LUT UR13, UR13, 0x3fff, URZ, 0xc0, !UPT ;  /* 0x00003fff0d0d7892 */ /* 0x000fc4000f8ec03f */
[----:B------:R-:W-:Y:S02]  /*1be0*/  ULOP3.LUT UR12, UR12, 0x10000, URZ, 0xfc, !UPT ;  /* 0x000100000c0c7892 */ /* 0x000fe4000f8efc3f */
[----:B------:R-:W-:Y:S02]  /*1bf0*/  ULOP3.LUT UR13, UR13, 0x10000, URZ, 0xfc, !UPT ;  /* 0x000100000d0d7892 */ /* 0x000fe4000f8efc3f */
[----:B------:R-:W-:Y:S02]  /*1c00*/  ULEA UR12, UR10, UR12, 0x7 ;  /* 0x0000000c0a0c7291 */ /* 0x000fe4000f8e383f */
[----:B------:R-:W-:Y:S01]  /*1c10*/  ULEA UR14, UR10, UR13, 0xa ;  /* 0x0000000d0a0e7291 */ /* 0x000fe2000f8e503f */
[----:B------:R-:W-:Y:S02]  /*1c20*/  UMOV UR15, 0x80000020 ;  /* 0x80000020000f7882 */ /* 0x000fe40000000000 */
[----:B------:R-:W-:Y:S01]  /*1c30*/  UMOV UR13, 0xc0000010 ;  /* 0xc0000010000d7882 */ /* 0x000fe20000000000 */
[----:B--2---:R-:W-:-:S06]  /*1c40*/  WARPGROUP.ARRIVE ;  /* 0x00000000000079c5 */ /* 0x004fcc0000000000 */
[----:B------:R-:W-:Y:S03]  /*1c50*/  IGMMA.SP.64x256x64.S8.S8 R24, gdesc[UR12], R24, UP0, R152, gsb0 ;  /* 0x068098000c1879f1 */ /* 0x000fe6000b841218 */
[----:B------:R-:W-:Y:S02]  /*1c60*/  WARPGROUP.DEPBAR.LE gsb0, 0x0 ;  /* 0x00008000000079c5 */ /* 0x000fe40000010000 */
[----:B------:R-:W-:Y:S05]  /*1c70*/  @!P1 BRA `(.L_x_22) ;  /* 0x0000000000049947 */ /* 0x000fea0003800000 */
[----:B------:R-:W-:Y:S01]  /*1c80*/  BPT.TRAP 0x1 ;  /* 0x000000040000795c */ /* 0x000fe20000300000 */
.L_x_22:
[----:B------:R-:W-:Y:S01]  /*1c90*/  ULEA UR12, UR11, UR7, 0x3 ;  /* 0x000000070b0c7291 */ /* 0x000fe2000f8e183f */
[----:B------:R-:W-:-:S03]  /*1ca0*/  ISETP.GT.U32.AND P0, PT, R7, 0x1, PT ;  /* 0x000000010700780c */ /* 0x000fc60003f04070 */
[----:B------:R-:W-:-:S04]  /*1cb0*/  UIADD3 UR12, UR12, 0x60, URZ ;  /* 0x000000600c0c7890 */ /* 0x000fc8000fffe03f */
[----:B------:R-:W-:-:S09]  /*1cc0*/  UPRMT UR12, URZ, 0x654, UR12 ;  /* 0x000006543f0c7896 */ /* 0x000fd2000800000c */
[----:B------:R-:W-:Y:S01]  /*1cd0*/  SYNCS.ARRIVE.TRANS64.RED.A1T0 RZ, [UR12], RZ ;  /* 0x000000ffffff79a7 */ /* 0x000fe2000810040c */
[----:B------:R-:W-:Y:S05]  /*1ce0*/  @P0 BRA `(.L_x_23) ;  /* 0x0000000000040947 */ /* 0x000fea0003800000 */
[----:B------:R-:W-:Y:S01]  /*1cf0*/  BPT.TRAP 0x1 ;  /* 0x000000040000795c */ /* 0x000fe20000300000 */
.L_x_23:
[----:B------:R-:W-:Y:S01]  /*1d00*/  UIADD3 UR10, UR10, 0x1, URZ ;  /* 0x000000010a0a7890 */ /* 0x000fe2000fffe03f */
[C---:B------:R-:W-:Y:S01]  /*1d10*/  ISETP.GT.AND P0, PT, R18.reuse, 0x1, PT ;  /* 0x000000011200780c */ /* 0x040fe20003f04270 */
[----:B------:R-:W-:Y:S01]  /*1d20*/  UIADD3 UR11, UR11, 0x1, URZ ;  /* 0x000000010b0b7890 */ /* 0x000fe2000fffe03f */
[----:B------:R-:W-:Y:S01]  /*1d30*/  VIADD R18, R18, 0xffffffff ;  /* 0xffffffff12127836 */ /* 0x000fe20000000000 */
[----:B------:R-:W-:Y:S02]  /*1d40*/  UISETP.NE.AND UP0, UPT, UR10, 0xc, UPT ;  /* 0x0000000c0a00788c */ /* 0x000fe4000bf05270 */
[----:B------:R-:W-:Y:S02]  /*1d50*/  UISETP.NE.AND UP1, UPT, UR11, 0xc, UPT ;  /* 0x0000000c0b00788c */ /* 0x000fe4000bf25270 */
[----:B------:R-:W-:Y:S02]  /*1d60*/  USEL UR12, URZ, 0x1, UP0 ;  /* 0x000000013f0c7887 */ /* 0x000fe40008000000 */
[----:B------:R-:W-:-:S02]  /*1d70*/  USEL UR10, UR10, URZ, UP0 ;  /* 0x0000003f0a0a7287 */ /* 0x000fc40008000000 */
[----:B------:R-:W-:Y:S02]  /*1d80*/  USEL UR11, UR11, URZ, UP1 ;  /* 0x0000003f0b0b7287 */ /* 0x000fe40008800000 */
[----:B------:R-:W-:Y:S01]  /*1d90*/  UPLOP3.LUT UP0, UPT, UPT, UPT, UPT, 0x80, 0x0 ;  /* 0x000000000000789c */ /* 0x000fe20003f0f070 */
[----:B------:R-:W-:Y:S01]  /*1da0*/  LOP3.LUT R23, R23, UR12, RZ, 0x3c, !PT ;  /* 0x0000000c17177c12 */ /* 0x000fe2000f8e3cff */
[----:B------:R-:W-:Y:S09]  /*1db0*/  @P0 BRA `(.L_x_24) ;  /* 0xfffffffc00380947 */ /* 0x000ff2000383ffff */
.L_x_17:
[----:B0-----:R-:W-:Y:S01]  /*1dc0*/  IMAD.U32 R19, RZ, RZ, UR20 ;  /* 0x00000014ff137e24 */ /* 0x001fe2000f8e00ff */
[----:B------:R-:W-:Y:S01]  /*1dd0*/  SHF.L.U32 R18, R163, 0x1f, RZ ;  /* 0x0000001fa3127819 */ /* 0x000fe200000006ff */
[----:B------:R-:W-:Y:S01]  /*1de0*/  UIADD3 UR5, UR5, UR18, URZ ;  /* 0x0000001205057290 */ /* 0x000fe2000fffe03f */
[----:B------:R-:W0:Y:S01]  /*1df0*/  LDC R22, c[0x0][0x288] ;  /* 0x0000a200ff167b82 */ /* 0x000e220000000800 */
[----:B------:R-:W-:Y:S01]  /*1e00*/  UISETP.GE.U32.AND UP1, UPT, UR18, 0xc, UPT ;  /* 0x0000000c1200788c */ /* 0x000fe2000bf26070 */
[----:B------:R-:W-:Y:S01]  /*1e10*/  SHF.R.S32.HI R152, RZ, 0x1f, R4 ;  /* 0x0000001fff987819 */ /* 0x000fe20000011404 */
[----:B------:R-:W-:Y:S02]  /*1e20*/  UISETP.GT.U32.AND UP0, UPT, UR5, 0xb, UPT ;  /* 0x0000000b0500788c */ /* 0x000fe4000bf04070 */
[----:B------:R-:W-:Y:S02]  /*1e30*/  UIMAD.WIDE.U32 UR10, UR5, -0x55555555, URZ ;  /* 0xaaaaaaab050a78a5 */ /* 0x000fe4000f8e003f */
[----:B------:R-:W-:Y:S01]  /*1e40*/  UISETP.LT.U32.AND UP0, UPT, UR18, 0xc, UP0 ;  /* 0x0000000c1200788c */ /* 0x000fe20008701070 */
[----:B------:R2:W-:Y:S01]  /*1e50*/  SYNCS.ARRIVE.TRANS64.A1T0 RZ, [R19+UR19], RZ ;  /* 0x000000ff13ff79a7 */ /* 0x0005e20008100013 */
[----:B------:R-:W-:-:S02]  /*1e60*/  WARPGROUP.DEPBAR.LE gsb0, 0x0 ;  /* 0x00008000000079c5 */ /* 0x000fc40000010000 */
[----:B------:R-:W-:Y:S02]  /*1e70*/  USEL UR12, URZ, 0x1, !UP0 ;  /* 0x000000013f0c7887 */ /* 0x000fe4000c000000 */
[----:B------:R-:W-:Y:S02]  /*1e80*/  USHF.R.U32.HI UR10, URZ, 0x3, UR11 ;  /* 0x000000033f0a7899 */ /* 0x000fe4000801160b */
[----:B------:R-:W-:Y:S01]  /*1e90*/  ULOP3.LUT UR4, UR4, UR12, URZ, 0x3c, !UPT ;  /* 0x0000000c04047292 */ /* 0x000fe2000f8e3c3f */
[----:B------:R-:W3:Y:S01]  /*1ea0*/  SYNCS.PHASECHK.TRANS64.TRYWAIT P0, [UR8+0x8], R18 ;  /* 0x00000812ff0075a7 */ /* 0x000ee20008000148 */
[----:B------:R-:W-:Y:S02]  /*1eb0*/  UIMAD UR5, UR10, -0xc, UR5 ;  /* 0xfffffff40a0578a4 */ /* 0x000fe4000f8e0205 */
[----:B------:R-:W-:Y:S01]  /*1ec0*/  @UP1 ULOP3.LUT UR4, UR4, 0x1, UR10, 0x78, !UPT ;  /* 0x0000000104041892 */ /* 0x000fe2000f8e780a */
[----:B0-23--:R-:W-:Y:S11]  /*1ed0*/  @!P0 BRA `(.L_x_25) ;  /* 0x000000ac00dc8947 */ /* 0x00dff60003800000 */
.L_x_313:
[----:B------:R-:W-:Y:S01]  /*1ee0*/  ULDC.64 UR10, c[0x0][0x6d0] ;  /* 0x0001b400000a7ab9 */ /* 0x000fe20000000a00 */
[----:B------:R-:W-:Y:S02]  /*1ef0*/  IMAD.SHL.U32 R156, R6, 0x40, RZ ;  /* 0x00000040069c7824 */ /* 0x000fe400078e00ff */
[----:B0-----:R-:W-:Y:S02]  /*1f00*/  IMAD R19, R152, UR10, RZ ;  /* 0x0000000a98137c24 */ /* 0x001fe4000f8e02ff */
[----:B-1----:R-:W-:Y:S01]  /*1f10*/  IMAD.WIDE.U32 R20, R4, UR10, R12 ;  /* 0x0000000a04147c25 */ /* 0x002fe2000f8e000c */
[----:B------:R-:W-:Y:S01]  /*1f20*/  ULDC UR10, c[0x0][0x284] ;  /* 0x0000a100000a7ab9 */ /* 0x000fe20000000800 */
[----:B------:R-:W-:Y:S02]  /*1f30*/  SHF.R.S32.HI R157, RZ, 0x1f, R156 ;  /* 0x0000001fff9d7819 */ /* 0x000fe4000001149c */
[----:B------:R-:W-:Y:S01]  /*1f40*/  IMAD.SHL.U32 R23, R5, 0x100, RZ ;  /* 0x0000010005177824 */ /* 0x000fe200078e00ff */
[----:B------:R-:W-:Y:S01]  /*1f50*/  ISETP.GE.AND P0, PT, R156, UR10, PT ;  /* 0x0000000a9c007c0c */ /* 0x000fe2000bf06270 */
[----:B------:R-:W-:Y:S01]  /*1f60*/  IMAD R153, R4, UR11, R19 ;  /* 0x0000000b04997c24 */ /* 0x000fe2000f8e0213 */
[----:B------:R-:W-:Y:S01]  /*1f70*/  IADD3 R20, P1, R156, R20, RZ ;  /* 0x000000149c147210 */ /* 0x000fe20007f3e0ff */
[----:B------:R-:W-:Y:S01]  /*1f80*/  IMAD.WIDE R18, R14, 0x2, RZ ;  /* 0x000000020e127825 */ /* 0x000fe200078e02ff */
[----:B------:R-:W-:-:S02]  /*1f90*/  ISETP.GE.OR P0, PT, R23, R22, P0 ;  /* 0x000000161700720c */ /* 0x000fc40000706670 */
[----:B------:R-:W-:Y:S01]  /*1fa0*/  IADD3.X R21, R157, R21, R153, P1, !PT ;  /* 0x000000159d157210 */ /* 0x000fe20000ffe499 */
[----:B------:R-:W-:Y:S02]  /*1fb0*/  IMAD R6, R14, -0x2, R22 ;  /* 0xfffffffe0e067824 */ /* 0x000fe400078e0216 */
[----:B------:R-:W-:-:S04]  /*1fc0*/  IMAD.WIDE R166, R5, 0x100, R18 ;  /* 0x0000010005a67825 */ /* 0x000fc800078e0212 */
[----:B------:R-:W-:-:S04]  /*1fd0*/  IMAD.IADD R5, R6, 0x1, -R23 ;  /* 0x0000000106057824 */ /* 0x000fc800078e0a17 */
[----:B------:R-:W-:Y:S05]  /*1fe0*/  @P0 BRA `(.L_x_26) ;  /* 0x00000090008c0947 */ /* 0x000fea0003800000 */
[----:B------:R-:W0:Y:S01]  /*1ff0*/  LDC.64 R18, c[0x0][0x6c8] ;  /* 0x0001b200ff127b82 */ /* 0x000e220000000a00 */
[----:B-----5:R-:W-:Y:S01]  /*2000*/  ISETP.NE.AND P0, PT, R10, RZ, PT ;  /* 0x000000ff0a00720c */ /* 0x020fe20003f05270 */
[----:B------:R-:W-:Y:S01]  /*2010*/  IMAD.IADD R164, R16, 0x1, -R156 ;  /* 0x0000000110a47824 */ /* 0x000fe200078e0a9c */
[----:B------:R-:W-:Y:S01]  /*2020*/  ISETP.GT.AND P1, PT, R5, RZ, PT ;  /* 0x000000ff0500720c */ /* 0x000fe20003f24270 */
[----:B------:R-:W-:Y:S03]  /*2030*/  BSSY B0, `(.L_x_26) ;  /* 0x000091e000007945 */ /* 0x000fe60003800000 */
[----:B------:R-:W-:Y:S01]  /*2040*/  ISETP.GT.AND P5, PT, R164, RZ, P1 ;  /* 0x000000ffa400720c */ /* 0x000fe20000fa4270 */
[-C--:B0-----:R-:W-:Y:S02]  /*2050*/  IMAD R6, R167, R18.reuse, RZ ;  /* 0x00000012a7067224 */ /* 0x081fe400078e02ff */
[----:B------:R-:W-:-:S04]  /*2060*/  IMAD.WIDE.U32 R168, R166, R18, R20 ;  /* 0x00000012a6a87225 */ /* 0x000fc800078e0014 */
[----:B------:R-:W-:-:S04]  /*2070*/  IMAD R21, R166, R19, R6 ;  /* 0x00000013a6157224 */ /* 0x000fc800078e0206 */
[----:B------:R-:W-:Y:S01]  /*2080*/  IMAD.IADD R159, R169, 0x1, R21 ;  /* 0x00000001a99f7824 */ /* 0x000fe200078e0215 */
[----:B------:R-:W-:Y:S06]  /*2090*/  @!P0 BRA `(.L_x_27) ;  /* 0x0000006400608947 */ /* 0x000fec0003800000 */
[----:B------:R-:W-:Y:S01]  /*20a0*/  ULDC.64 UR10, c[0x0][0x6b8] ;  /* 0x0001ae00000a7ab9 */ /* 0x000fe20000000a00 */
[----:B------:R-:W-:Y:S01]  /*20b0*/  ULDC.64 UR14, c[0x0][0x6b0] ;  /* 0x0001ac00000e7ab9 */ /* 0x000fe20000000a00 */
[----:B------:R-:W-:Y:S01]  /*20c0*/  IMAD.WIDE.U32 R20, R4, UR10, R12 ;  /* 0x0000000a04147c25 */ /* 0x000fe2000f8e000c */
[----:B------:R-:W-:Y:S01]  /*20d0*/  ULDC.64 UR22, c[0x0][0x6a8] ;  /* 0x0001aa0000167ab9 */ /* 0x000fe20000000a00 */
[----:B------:R-:W0:Y:S01]  /*20e0*/  LDC.64 R160, c[0x0][0x6b0] ;  /* 0x0001ac00ffa07b82 */ /* 0x000e220000000a00 */
[----:B------:R-:W-:Y:S01]  /*20f0*/  ULDC.64 UR12, c[0x0][0x6c0] ;  /* 0x0001b000000c7ab9 */ /* 0x000fe20000000a00 */
[----:B------:R-:W-:Y:S01]  /*2100*/  IMAD R23, R152, UR10, RZ ;  /* 0x0000000a98177c24 */ /* 0x000fe2000f8e02ff */
[----:B------:R-:W-:-:S03]  /*2110*/  IADD3 R152, P0, R156, R20, RZ ;  /* 0x000000149c987210 */ /* 0x000fc60007f1e0ff */
[----:B------:R-:W-:Y:S02]  /*2120*/  IMAD R171, R4, UR11, R23 ;  /* 0x0000000b04ab7c24 */ /* 0x000fe4000f8e0217 */
[----:B------:R-:W-:-:S03]  /*2130*/  IMAD R23, R167, UR14, RZ ;  /* 0x0000000ea7177c24 */ /* 0x000fc6000f8e02ff */
[----:B------:R-:W-:Y:S01]  /*2140*/  IADD3.X R153, R157, R21, R171, P0, !PT ;  /* 0x000000159d997210 */ /* 0x000fe200007fe4ab */
[C---:B------:R-:W-:Y:S02]  /*2150*/  IMAD R169, R166.reuse, UR15, R23 ;  /* 0x0000000fa6a97c24 */ /* 0x040fe4000f8e0217 */
[----:B------:R-:W-:-:S04]  /*2160*/  IMAD.WIDE.U32 R20, R166, UR14, R152 ;  /* 0x0000000ea6147c25 */ /* 0x000fc8000f8e0098 */
[----:B------:R-:W-:Y:S01]  /*2170*/  IMAD.IADD R21, R21, 0x1, R169 ;  /* 0x0000000115157824 */ /* 0x000fe200078e02a9 */
[----:B------:R-:W-:-:S04]  /*2180*/  LEA R22, P0, R20, UR22, 0x2 ;  /* 0x0000001614167c11 */ /* 0x000fc8000f8010ff */
[----:B------:R-:W-:-:S05]  /*2190*/  LEA.HI.X R23, R20, UR23, R21, 0x2, P0 ;  /* 0x0000001714177c11 */ /* 0x000fca00080f1415 */
[----:B------:R-:W2:Y:S01]  /*21a0*/  @P5 LDG.E.LTC128B R165, desc[UR16][R22.64] ;  /* 0x0000001016a55981 */ /* 0x000ea2000c1e1920 */
[----:B------:R-:W-:Y:S01]  /*21b0*/  IMAD.WIDE.U32 R154, R166, UR14, R156 ;  /* 0x0000000ea69a7c25 */ /* 0x000fe2000f8e009c */
[----:B------:R-:W-:Y:S01]  /*21c0*/  LEA R20, P0, R168, UR12, 0x2 ;  /* 0x0000000ca8147c11 */ /* 0x000fe2000f8010ff */
[----:B------:R-:W-:Y:S02]  /*21d0*/  BSSY B1, `(.L_x_28) ;  /* 0x0000016000017945 */ /* 0x000fe40003800000 */
[----:B0-----:R-:W-:Y:S01]  /*21e0*/  IMAD.WIDE.U32 R166, R166, UR14, R160 ;  /* 0x0000000ea6a67c25 */ /* 0x001fe2000f8e00a0 */
[----:B------:R-:W-:Y:S02]  /*21f0*/  IADD3 R158, P2, R12, R154, RZ ;  /* 0x0000009a0c9e7210 */ /* 0x000fe40007f5e0ff */
[----:B------:R-:W-:Y:S01]  /*2200*/  LEA.HI.X R21, R168, UR13, R159, 0x2, P0 ;  /* 0x0000000da8157c11 */ /* 0x000fe200080f149f */
[----:B------:R-:W-:Y:S01]  /*2210*/  IMAD.IADD R175, R169, 0x1, R167 ;  /* 0x00000001a9af7824 */ /* 0x000fe200078e02a7 */
[----:B------:R-:W-:-:S02]  /*2220*/  ISETP.GT.AND P0, PT, R5, 0x1, PT ;  /* 0x000000010500780c */ /* 0x000fc40003f04270 */
[----:B------:R-:W-:Y:S02]  /*2230*/  IADD3.X R159, R13, R169, R155, P2, !PT ;  /* 0x000000a90d9f7210 */ /* 0x000fe400017fe49b */
[----:B------:R-:W-:Y:S01]  /*2240*/  ISETP.GT.AND P2, PT, R164, RZ, P0 ;  /* 0x000000ffa400720c */ /* 0x000fe20000744270 */
[----:B------:R-:W-:-:S04]  /*2250*/  IMAD.WIDE.U32 R158, R4, UR10, R158 ;  /* 0x0000000a049e7c25 */ /* 0x000fc8000f8e009e */
[----:B------:R-:W-:Y:S02]  /*2260*/  IMAD.IADD R155, R171, 0x1, R159 ;  /* 0x00000001ab9b7824 */ /* 0x000fe400078e029f */
[----:B--2---:R-:W-:-:S04]  /*2270*/  IMAD R6, R165, R10, RZ ;  /* 0x0000000aa5067224 */ /* 0x004fc800078e02ff */
[----:B------:R-:W-:Y:S01]  /*2280*/  IMAD R173, R24, R11, R6 ;  /* 0x0000000b18ad7224 */ /* 0x000fe200078e0206 */
[----:B------:R-:W-:Y:S02]  /*2290*/  IADD3 R6, P6, R152, R166, RZ ;  /* 0x000000a698067210 */ /* 0x000fe40007fde0ff */
[----:B------:R-:W-:Y:S02]  /*22a0*/  LEA R152, P4, R18, R20, 0x2 ;  /* 0x0000001412987211 */ /* 0x000fe400078810ff */
[----:B------:R0:W-:Y:S01]  /*22b0*/  @P5 STG.E desc[UR16][R20.64], R173 ;  /* 0x000000ad14005986 */ /* 0x0001e2000c101910 */
[----:B------:R-:W-:Y:S01]  /*22c0*/  IMAD.X R169, R175, 0x1, R153, P6 ;  /* 0x00000001afa97824 */ /* 0x000fe200030e0699 */
[----:B------:R-:W-:Y:S02]  /*22d0*/  LEA R160, P6, R158, UR22, 0x2 ;  /* 0x000000169ea07c11 */ /* 0x000fe4000f8c10ff */
[----:B------:R-:W-:Y:S02]  /*22e0*/  LEA R154, P5, R6, UR22, 0x2 ;  /* 0x00000016069a7c11 */ /* 0x000fe4000f8a10ff */
[----:B------:R-:W-:-:S02]  /*22f0*/  LEA.HI.X R161, R158, UR23, R155, 0x2, P6 ;  /* 0x000000179ea17c11 */ /* 0x000fc4000b0f149b */
[----:B------:R-:W-:Y:S01]  /*2300*/  LEA.HI.X R155, R6, UR23, R169, 0x2, P5 ;  /* 0x00000017069b7c11 */ /* 0x000fe2000a8f14a9 */
[----:B------:R-:W-:Y:S08]  /*2310*/  @!P2 BRA `(.L_x_29) ;  /* 0x000000000004a947 */ /* 0x000ff00003800000 */
[----:B------:R1:W5:Y:S02]  /*2320*/  LDG.E.LTC128B R165, desc[UR16][R154.64] ;  /* 0x000000109aa57981 */ /* 0x000364000c1e1920 */
.L_x_29:
[----:B------:R-:W-:Y:S05]  /*2330*/  BSYNC B1 ;  /* 0x0000000000017941 */ /* 0x000fea0003800000 */
.L_x_28:
[----:B-----5:R-:W-:Y:S01]  /*2340*/  IMAD R6, R165, R10, RZ ;  /* 0x0000000aa5067224 */ /* 0x020fe200078e02ff */
[----:B------:R-:W-:Y:S01]  /*2350*/  LEA.HI.X R153, R18, R21, R19, 0x2, P4 ;  /* 0x0000001512997211 */ /* 0x000fe200020f1413 */
[----:B------:R-:W-:Y:S01]  /*2360*/  BSSY B1, `(.L_x_30) ;  /* 0x0000008000017945 */ /* 0x000fe20003800000 */
[----:B------:R-:W-:Y:S01]  /*2370*/  ISETP.GT.AND P1, PT, R164, 0x8, P1 ;  /* 0x00000008a400780c */ /* 0x000fe20000f24270 */
[----:B------:R-:W-:Y:S01]  /*2380*/  IMAD R159, R25, R11, R6 ;  /* 0x0000000b199f7224 */ /* 0x000fe200078e0206 */
[----:B------:R-:W-:-:S04]  /*2390*/  IADD3 R24, P5, P6, R12, R166, R156 ;  /* 0x000000a60c187210 */ /* 0x000fc80007ebe09c */
[----:B------:R2:W-:Y:S01]  /*23a0*/  @P2 STG.E desc[UR16][R152.64], R159 ;  /* 0x0000009f98002986 */ /* 0x0005e2000c101910 */
[----:B------:R-:W-:-:S06]  /*23b0*/  IADD3.X R25, R13, R175, R157, P5, P6 ;  /* 0x000000af0d197210 */ /* 0x000fcc0002fec49d */
[----:B------:R-:W-:Y:S05]  /*23c0*/  @!P1 BRA `(.L_x_31) ;  /* 0x0000000000049947 */ /* 0x000fea0003800000 */
[----:B------:R3:W5:Y:S02]  /*23d0*/  LDG.E.LTC128B R165, desc[UR16][R160.64+0x20] ;  /* 0x00002010a0a57981 */ /* 0x000764000c1e1920 */
.L_x_31:
[----:B------:R-:W-:Y:S05]  /*23e0*/  BSYNC B1 ;  /* 0x0000000000017941 */ /* 0x000fea0003800000 */
.L_x_30:
[----:B-----5:R-:W-:Y:S01]  /*23f0*/  IMAD R6, R165, R10, RZ ;  /* 0x0000000aa5067224 */ /* 0x020fe200078e02ff */
[----:B------:R-:W-:Y:S01]  /*2400*/  ISETP.GT.AND P0, PT, R164, 0x8, P0 ;  /* 0x00000008a400780c */ /* 0x000fe20000704270 */
[----:B------:R-:W-:Y:S01]  /*2410*/  IMAD.WIDE.U32 R24, R4, UR10, R24 ;  /* 0x0000000a04187c25 */ /* 0x000fe2000f8e0018 */
[----:B------:R-:W-:Y:S01]  /*2420*/  ISETP.GT.AND P2, PT, R5, 0x8, PT ;  /* 0x000000080500780c */ /* 0x000fe20003f44270 */
[----:B------:R-:W-:Y:S01]  /*2430*/  USHF.L.U64.HI UR13, UR14, 0x5, UR15 ;  /* 0x000000050e0d7899 */ /* 0x000fe2000801020f */
[----:B------:R-:W-:Y:S01]  /*2440*/  BSSY B1, `(.L_x_32) ;  /* 0x000000a000017945 */ /* 0x000fe20003800000 */
[----:B--2---:R-:W-:Y:S01]  /*2450*/  IMAD R159, R26, R11, R6 ;  /* 0x0000000b1a9f7224 */ /* 0x004fe200078e0206 */
[----:B------:R-:W-:Y:S01]  /*2460*/  LEA R156, P5, R24, UR22, 0x2 ;  /* 0x00000016189c7c11 */ /* 0x000fe2000f8a10ff */
[----:B------:R-:W-:Y:S01]  /*2470*/  IMAD.IADD R25, R171, 0x1, R25 ;  /* 0x00000001ab197824 */ /* 0x000fe200078e0219 */
[----:B------:R-:W-:Y:S01]  /*2480*/  USHF.L.U32 UR12, UR14, 0x5, URZ ;  /* 0x000000050e0c7899 */ /* 0x000fe2000800063f */
[----:B------:R-:W-:Y:S01]  /*2490*/  ISETP.GT.AND P4, PT, R164, RZ, P2 ;  /* 0x000000ffa400720c */ /* 0x000fe20001784270 */
[----:B------:R2:W-:Y:S02]  /*24a0*/  @P1 STG.E desc[UR16][R20.64+0x20], R159 ;  /* 0x0000209f14001986 */ /* 0x0005e4000c101910 */
[----:B------:R-:W-:Y:S01]  /*24b0*/  LEA.HI.X R157, R24, UR23, R25, 0x2, P5 ;  /* 0x00000017189d7c11 */ /* 0x000fe2000a8f1419 */
[----:B------:R-:W-:Y:S09]  /*24c0*/  @!P0 BRA `(.L_x_33) ;  /* 0x0000000000048947 */ /* 0x000ff20003800000 */
[----:B------:R4:W5:Y:S02]  /*24d0*/  LDG.E.LTC128B R165, desc[UR16][R156.64+0x20] ;  /* 0x000020109ca57981 */ /* 0x000964000c1e1920 */
.L_x_33:
[----:B------:R-:W-:Y:S05]  /*24e0*/  BSYNC B1 ;  /* 0x0000000000017941 */ /* 0x000fea0003800000 */
.L_x_32:
[----:B-----5:R-:W-:Y:S01]  /*24f0*/  IMAD R4, R165, R10, RZ ;  /* 0x0000000aa5047224 */ /* 0x020fe200078e02ff */
[----:B------:R-:W-:Y:S01]  /*2500*/  IADD3 R24, P1, R22, UR12, RZ ;  /* 0x0000000c16187c10 */ /* 0x000fe2000ff3e0ff */
[----:B------:R-:W-:Y:S02]  /*2510*/  @P0 IMAD.MOV.U32 R26, RZ, RZ, R152 ;  /* 0x000000ffff1a0224 */ /* 0x000fe400078e0098 */
[----:B---3--:R-:W-:Y:S01]  /*2520*/  IMAD R161, R27, R11, R4 ;  /* 0x0000000b1ba17224 */ /* 0x008fe200078e0204 */
[----:B------:R-:W-:Y:S01]  /*2530*/  IADD3.X R25, R23, UR13, RZ, P1, !PT ;  /* 0x0000000d17197c10 */ /* 0x000fe20008ffe4ff */
[----:B------:R-:W-:-:S05]  /*2540*/  @P0 IMAD.MOV.U32 R27, RZ, RZ, R153 ;  /* 0x000000ffff1b0224 */ /* 0x000fca00078e0099 */
[----:B------:R3:W-:Y:S04]  /*2550*/  @P0 STG.E desc[UR16][R26.64+0x20], R161 ;  /* 0x000020a11a000986 */ /* 0x0007e8000c101910 */
[----:B------:R-:W3:Y:S01]  /*2560*/  @P4 LDG.E.LTC128B R165, desc[UR16][R24.64] ;  /* 0x0000001018a54981 */ /* 0x000ee2000c1e1920 */
[C---:B------:R-:W-:Y:S01]  /*2570*/  IMAD.SHL.U32 R4, R18.reuse, 0x20, RZ ;  /* 0x0000002012047824 */ /* 0x040fe200078e00ff */
[----:B------:R-:W-:Y:S01]  /*2580*/  SHF.L.U64.HI R6, R18, 0x5, R19 ;  /* 0x0000000512067819 */ /* 0x000fe20000010213 */
[----:B------:R-:W-:Y:S01]  /*2590*/  BSSY B1, `(.L_x_34) ;  /* 0x000000c000017945 */ /* 0x000fe20003800000 */
[----:B------:R-:W-:Y:S02]  /*25a0*/  ISETP.GT.AND P0, PT, R5, 0x9, PT ;  /* 0x000000090500780c */ /* 0x000fe40003f04270 */
[----:B----4-:R-:W-:-:S02]  /*25b0*/  IADD3 R156, P5, R4, R20, RZ ;  /* 0x00000014049c7210 */ /* 0x010fc40007fbe0ff */
[----:B------:R-:W-:-:S03]  /*25c0*/  ISETP.GT.AND P1, PT, R164, RZ, P0 ;  /* 0x000000ffa400720c */ /* 0x000fc60000724270 */
[----:B------:R-:W-:Y:S01]  /*25d0*/  IMAD.X R157, R6, 0x1, R21, P5 ;  /* 0x00000001069d7824 */ /* 0x000fe200028e0615 */
[----:B------:R-:W-:-:S04]  /*25e0*/  IADD3 R158, P5, R154, UR12, RZ ;  /* 0x0000000c9a9e7c10 */ /* 0x000fc8000ffbe0ff */
[----:B--2---:R-:W-:Y:S01]  /*25f0*/  IADD3.X R159, R155, UR13, RZ, P5, !PT ;  /* 0x0000000d9b9f7c10 */ /* 0x004fe2000affe4ff */
[----:B---3--:R-:W-:-:S04]  /*2600*/  IMAD R18, R165, R10, RZ ;  /* 0x0000000aa5127224 */ /* 0x008fc800078e02ff */
[----:B------:R-:W-:-:S05]  /*2610*/  IMAD R19, R28, R11, R18 ;  /* 0x0000000b1c137224 */ /* 0x000fca00078e0212 */
[----:B------:R2:W-:Y:S01]  /*2620*/  @P4 STG.E desc[UR16][R156.64], R19 ;  /* 0x000000139c004986 */ /* 0x0005e2000c101910 */
[----:B------:R-:W-:Y:S05]  /*2630*/  @!P1 BRA `(.L_x_35) ;  /* 0x0000000000049947 */ /* 0x000fea0003800000 */
[----:B------:R3:W5:Y:S02]  /*2640*/  LDG.E.LTC128B R165, desc[UR16][R158.64] ;  /* 0x000000109ea57981 */ /* 0x000764000c1e1920 */
.L_x_35:
[----:B------:R-:W-:Y:S05]  /*2650*/  BSYNC B1 ;  /* 0x0000000000017941 */ /* 0x000fea0003800000 */
.L_x_34:
[----:B------:R-:W-:Y:S01]  /*2660*/  UIADD3 UR10, UP0, UR12, 0x20, URZ ;  /* 0x000000200c0a7890 */ /* 0x000fe2000ff1e03f */
[----:B------:R-:W-:Y:S01]  /*2670*/  ISETP.GT.AND P2, PT, R164, 0x8, P2 ;  /* 0x00000008a400780c */ /* 0x000fe20001744270 */
[----:B-----5:R-:W-:Y:S01]  /*2680*/  IMAD R18, R165, R10, RZ ;  /* 0x0000000aa5127224 */ /* 0x020fe200078e02ff */
[----:B------:R-:W-:Y:S01]  /*2690*/  IADD3 R26, P4, R4, R152, RZ ;  /* 0x00000098041a7210 */ /* 0x000fe20007f9e0ff */
[----:B------:R-:W-:Y:S02]  /*26a0*/  UIADD3.X UR11, URZ, UR13, URZ, UP0, !UPT ;  /* 0x0000000d3f0b7290 */ /* 0x000fe400087fe43f */
[----:B------:R-:W-:Y:S01]  /*26b0*/  IADD3 R22, P5, R22, UR10, RZ ;  /* 0x0000000a16167c10 */ /* 0x000fe2000ffbe0ff */
[----:B------:R-:W-:Y:S02]  /*26c0*/  IMAD R161, R29, R11, R18 ;  /* 0x0000000b1da17224 */ /* 0x000fe400078e0212 */
[----:B------:R-:W-:Y:S01]  /*26d0*/  IMAD.X R27, R6, 0x1, R153, P4 ;  /* 0x00000001061b7824 */ /* 0x000fe200020e0699 */
[----:B------:R-:W-:-:S04]  /*26e0*/  IADD3.X R23, R23, UR11, RZ, P5, !PT ;  /* 0x0000000b17177c10 */ /* 0x000fc8000affe4ff */
[----:B------:R4:W-:Y:S04]  /*26f0*/  @P1 STG.E desc[UR16][R26.64], R161 ;  /* 0x000000a11a001986 */ /* 0x0009e8000c101910 */
[----:B------:R-:W3:Y:S01]  /*2700*/  @P2 LDG.E.LTC128B R165, desc[UR16][R22.64] ;  /* 0x0000001016a52981 */ /* 0x000ee2000c1e1920 */
[----:B--2---:R-:W-:Y:S01]  /*2710*/  IADD3 R19, P1, R4, 0x20, RZ ;  /* 0x0000002004137810 */ /* 0x004fe20007f3e0ff */
[----:B------:R-:W-:Y:S01]  /*2720*/  BSSY B1, `(.L_x_36) ;  /* 0x000000c000017945 */ /* 0x000fe20003800000 */
[----:B------:R-:W-:Y:S02]  /*2730*/  ISETP.GT.AND P4, PT, R164, 0x8, P0 ;  /* 0x00000008a400780c */ /* 0x000fe40000784270 */
[----:B0-----:R-:W-:Y:S01]  /*2740*/  IADD3 R20, P5, R19, R20, RZ ;  /* 0x0000001413147210 */ /* 0x001fe20007fbe0ff */
[----:B------:R-:W-:-:S04]  /*2750*/  IMAD.X R18, RZ, RZ, R6, P1 ;  /* 0x000000ffff127224 */ /* 0x000fc800008e0606 */
[----:B------:R-:W-:Y:S02]  /*2760*/  IMAD.X R21, R18, 0x1, R21, P5 ;  /* 0x0000000112157824 */ /* 0x000fe400028e0615 */
[----:B---3--:R-:W-:-:S04]  /*2770*/  IMAD R28, R165, R10, RZ ;  /* 0x0000000aa51c7224 */ /* 0x008fc800078e02ff */
[----:B------:R-:W-:Y:S01]  /*2780*/  IMAD R167, R30, R11, R28 ;  /* 0x0000000b1ea77224 */ /* 0x000fe200078e021c */
[----:B------:R-:W-:-:S04]  /*2790*/  IADD3 R28, P0, R154, UR10, RZ ;  /* 0x0000000a9a1c7c10 */ /* 0x000fc8000ff1e0ff */
[----:B------:R4:W-:Y:S01]  /*27a0*/  @P2 STG.E desc[UR16][R20.64], R167 ;  /* 0x000000a714002986 */ /* 0x0009e2000c101910 */
[----:B------:R-:W-:Y:S01]  /*27b0*/  IADD3.X R29, R155, UR11, RZ, P0, !PT ;  /* 0x0000000b9b1d7c10 */ /* 0x000fe200087fe4ff */
[----:B------:R-:W-:Y:S07]  /*27c0*/  @!P4 BRA `(.L_x_37) ;  /* 0x000000000004c947 */ /* 0x000fee0003800000 */
[----:B------:R0:W5:Y:S02]  /*27d0*/  LDG.E.LTC128B R165, desc[UR16][R28.64] ;  /* 0x000000101ca57981 */ /* 0x000164000c1e1920 */
.L_x_37:
[----:B------:R-:W-:Y:S05]  /*27e0*/  BSYNC B1 ;  /* 0x0000000000017941 */ /* 0x000fea0003800000 */
.L_x_36:
[----:B------:R-:W-:Y:S01]  /*27f0*/  IADD3 R22, P2, R19, R152, RZ ;  /* 0x0000009813167210 */ /* 0x000fe20007f5e0ff */
[----:B----45:R-:W-:Y:S01]  /*2800*/  IMAD R20, R165, R10, RZ ;  /* 0x0000000aa5147224 */ /* 0x030fe200078e02ff */
[C---:B------:R-:W-:Y:S01]  /*2810*/  ISETP.GT.AND P1, PT, R5.reuse, 0x10, PT ;  /* 0x000000100500780c */ /* 0x040fe20003f24270 */
[----:B------:R-:W-:Y:S01]  /*2820*/  BSSY B1, `(.L_x_38) ;  /* 0x000000b000017945 */ /* 0x000fe20003800000 */
[----:B------:R-:W-:Y:S01]  /*2830*/  ISETP.GT.AND P0, PT, R5, 0x11, PT ;  /* 0x000000110500780c */ /* 0x000fe20003f04270 */
[----:B------:R-:W-:Y:S01]  /*2840*/  IMAD R31, R31, R11, R20 ;  /* 0x0000000b1f1f7224 */ /* 0x000fe200078e0214 */
[----:B------:R-:W-:Y:S01]  /*2850*/  ISETP.GT.AND P5, PT, R164, RZ, P1 ;  /* 0x000000ffa400720c */ /* 0x000fe20000fa4270 */
[----:B------:R-:W-:Y:S01]  /*2860*/  IMAD.X R23, R18, 0x1, R153, P2 ;  /* 0x0000000112177824 */ /* 0x000fe200010e0699 */
[----:B0-----:R-:W-:Y:S02]  /*2870*/  IADD3 R28, P2, R24, UR12, RZ ;  /* 0x0000000c181c7c10 */ /* 0x001fe4000ff5e0ff */
[----:B------:R-:W-:-:S02]  /*2880*/  IADD3 R20, P6, R156, R4, RZ ;  /* 0x000000049c147210 */ /* 0x000fc40007fde0ff */
[----:B------:R0:W-:Y:S01]  /*2890*/  @P4 STG.E desc[UR16][R22.64], R31 ;  /* 0x0000001f16004986 */ /* 0x0001e2000c101910 */
[----:B------:R-:W-:-:S06]  /*28a0*/  IADD3.X R29, R25, UR13, RZ, P2, !PT ;  /* 0x0000000d191d7c10 */ /* 0x000fcc00097fe4ff */
[----:B------:R-:W-:Y:S05]  /*28b0*/  @!P5 BRA `(.L_x_39) ;  /* 0x000000000004d947 */ /* 0x000fea0003800000 */
[----:B------:R2:W5:Y:S02]  /*28c0*/  LDG.E.LTC128B R165, desc[UR16][R28.64] ;  /* 0x000000101ca57981 */ /* 0x000564000c1e1920 */
.L_x_39:
[----:B------:R-:W-:Y:S05]  /*28d0*/  BSYNC B1 ;  /* 0x0000000000017941 */ /* 0x000fea0003800000 */
.L_x_38:
[----:B0----5:R-:W-:Y:S01]  /*28e0*/  IMAD R22, R165, R10, RZ ;  /* 0x0000000aa5167224 */ /* 0x021fe200078e02ff */
[----:B------:R-:W-:Y:S01]  /*28f0*/  ISETP.GT.AND P2, PT, R164, RZ, P0 ;  /* 0x000000ffa400720c */ /* 0x000fe20000744270 */
[----:B------:R-:W-:Y:S01]  /*2900*/  IMAD.X R21, R157, 0x1, R6, P6 ;  /* 0x000000019d157824 */ /* 0x000fe200030e0606 */
[----:B------:R-:W-:Y:S01]  /*2910*/  IADD3 R30, P6, R158, UR12, RZ ;  /* 0x0000000c9e1e7c10 */ /* 0x000fe2000ffde0ff */
[----:B------:R-:W-:Y:S01]  /*2920*/  IMAD R23, R32, R11, R22 ;  /* 0x0000000b20177224 */ /* 0x000fe200078e0216 */
[----:B------:R-:W-:Y:S01]  /*2930*/  BSSY B1, `(.L_x_40) ;  /* 0x0000006000017945 */ /* 0x000fe20003800000 */
[----:B------:R-:W-:Y:S02]  /*2940*/  IADD3 R22, P4, R26, R4, RZ ;  /* 0x000000041a167210 */ /* 0x000fe40007f9e0ff */
[----:B------:R-:W-:Y:S01]  /*2950*/  IADD3.X R31, R159, UR13, RZ, P6, !PT ;  /* 0x0000000d9f1f7c10 */ /* 0x000fe2000b7fe4ff */
[----:B------:R0:W-:Y:S05]  /*2960*/  @P5 STG.E desc[UR16][R20.64], R23 ;  /* 0x0000001714005986 */ /* 0x0001ea000c101910 */
[----:B------:R-:W-:Y:S05]  /*2970*/  @!P2 BRA `(.L_x_41) ;  /* 0x000000000004a947 */ /* 0x000fea0003800000 */
[----:B------:R3:W5:Y:S02]  /*2980*/  LDG.E.LTC128B R165, desc[UR16][R30.64] ;  /* 0x000000101ea57981 */ /* 0x000764000c1e1920 */
.L_x_41:
[----:B------:R-:W-:Y:S05]  /*2990*/  BSYNC B1 ;  /* 0x0000000000017941 */ /* 0x000fea0003800000 */
.L_x_40:
[----:B-----5:R-:W-:Y:S01]  /*29a0*/  IMAD R32, R165, R10, RZ ;  /* 0x0000000aa5207224 */ /* 0x020fe200078e02ff */
[----:B------:R-:W-:Y:S01]  /*29b0*/  ISETP.GT.AND P1, PT, R164, 0x8, P1 ;  /* 0x00000008a400780c */ /* 0x000fe20000f24270 */
[----:B0-----:R-:W-:Y:S01]  /*29c0*/  IMAD.X R23, R27, 0x1, R6, P4 ;  /* 0x000000011b177824 */ /* 0x001fe200020e0606 */
        /* <DEDUP_REMOVED lines=8> */
.L_x_43:
[----:B------:R-:W-:Y:S05]  /*2a50*/  BSYNC B1 ;  /* 0x0000000000017941 */ /* 0x000fea0003800000 */
.L_x_42:
[----:B----45:R-:W-:Y:S01]  /*2a60*/  IMAD R24, R165, R10, RZ ;  /* 0x0000000aa5187224 */ /* 0x030fe200078e02ff */
[----:B------:R-:W-:Y:S01]  /*2a70*/  ISETP.GT.AND P2, PT, R164, 0x8, P0 ;  /* 0x00000008a400780c */ /* 0x000fe20000744270 */
[----:B0-----:R-:W-:Y:S01]  /*2a80*/  IMAD.X R33, R18, 0x1, R157, P5 ;  /* 0x0000000112217824 */ /* 0x001fe200028e069d */
[----:B------:R-:W-:Y:S01]  /*2a90*/  BSSY B1, `(.L_x_44) ;  /* 0x0000007000017945 */ /* 0x000fe20003800000 */
[----:B------:R-:W-:Y:S01]  /*2aa0*/  IMAD R153, R34, R11, R24 ;  /* 0x0000000b22997224 */ /* 0x000fe200078e0218 */
[----:B------:R-:W-:-:S04]  /*2ab0*/  IADD3 R24, P0, R158, UR10, RZ ;  /* 0x0000000a9e187c10 */ /* 0x000fc8000ff1e0ff */
[----:B------:R0:W-:Y:S01]  /*2ac0*/  @P1 STG.E desc[UR16][R32.64], R153 ;  /* 0x0000009920001986 */ /* 0x0001e2000c101910 */
[----:B------:R-:W-:-:S04]  /*2ad0*/  IADD3.X R25, R159, UR11, RZ, P0, !PT ;  /* 0x0000000b9f197c10 */ /* 0x000fc800087fe4ff */
[----:B------:R-:W-:Y:S05]  /*2ae0*/  @!P2 BRA `(.L_x_45) ;  /* 0x000000000004a947 */ /* 0x000fea0003800000 */
[----:B------:R4:W5:Y:S02]  /*2af0*/  LDG.E.LTC128B R165, desc[UR16][R24.64] ;  /* 0x0000001018a57981 */ /* 0x000964000c1e1920 */
.L_x_45:
[----:B------:R-:W-:Y:S05]  /*2b00*/  BSYNC B1 ;  /* 0x0000000000017941 */ /* 0x000fea0003800000 */
.L_x_44:
[----:B------:R-:W-:Y:S01]  /*2b10*/  IADD3 R26, P5, R19, R26, RZ ;  /* 0x0000001a131a7210 */ /* 0x000fe20007fbe0ff */
[----:B----45:R-:W-:Y:S01]  /*2b20*/  IMAD R24, R165, R10, RZ ;  /* 0x0000000aa5187224 */ /* 0x030fe200078e02ff */
[----:B------:R-:W-:Y:S01]  /*2b30*/  ISETP.GT.AND P1, PT, R5, 0x18, PT ;  /* 0x000000180500780c */ /* 0x000fe20003f24270 */
[----:B------:R-:W-:Y:S01]  /*2b40*/  BSSY B1, `(.L_x_46) ;  /* 0x000000b000017945 */ /* 0x000fe20003800000 */
[----:B0-----:R-:W-:Y:S01]  /*2b50*/  IADD3 R32, P6, R28, UR12, RZ ;  /* 0x0000000c1c207c10 */ /* 0x001fe2000ffde0ff */
[----:B------:R-:W-:Y:S01]  /*2b60*/  IMAD R35, R35, R11, R24 ;  /* 0x0000000b23237224 */ /* 0x000fe200078e0218 */
[----:B------:R-:W-:Y:S01]  /*2b70*/  ISETP.GT.AND P4, PT, R164, RZ, P1 ;  /* 0x000000ffa400720c */ /* 0x000fe20000f84270 */
[----:B------:R-:W-:Y:S01]  /*2b80*/  IMAD.X R27, R18, 0x1, R27, P5 ;  /* 0x00000001121b7824 */ /* 0x000fe200028e061b */
[----:B------:R-:W-:Y:S02]  /*2b90*/  ISETP.GT.AND P0, PT, R5, 0x19, PT ;  /* 0x000000190500780c */ /* 0x000fe40003f04270 */
[----:B------:R-:W-:-:S02]  /*2ba0*/  IADD3 R24, P5, R20, R4, RZ ;  /* 0x0000000414187210 */ /* 0x000fc40007fbe0ff */
[----:B------:R0:W-:Y:S01]  /*2bb0*/  @P2 STG.E desc[UR16][R26.64], R35 ;  /* 0x000000231a002986 */ /* 0x0001e2000c101910 */
[----:B------:R-:W-:-:S06]  /*2bc0*/  IADD3.X R33, R29, UR13, RZ, P6, !PT ;  /* 0x0000000d1d217c10 */ /* 0x000fcc000b7fe4ff */
[----:B------:R-:W-:Y:S05]  /*2bd0*/  @!P4 BRA `(.L_x_47) ;  /* 0x000000000004c947 */ /* 0x000fea0003800000 */
[----:B------:R4:W5:Y:S02]  /*2be0*/  LDG.E.LTC128B R165, desc[UR16][R32.64] ;  /* 0x0000001020a57981 */ /* 0x000964000c1e1920 */
.L_x_47:
[----:B------:R-:W-:Y:S05]  /*2bf0*/  BSYNC B1 ;  /* 0x0000000000017941 */ /* 0x000fea0003800000 */
.L_x_46:
        /* <DEDUP_REMOVED lines=11> */
.L_x_49:
[----:B------:R-:W-:Y:S05]  /*2cb0*/  BSYNC B1 ;  /* 0x0000000000017941 */ /* 0x000fea0003800000 */
.L_x_48:
[----:B-----5:R-:W-:Y:S01]  /*2cc0*/  IMAD R36, R165, R10, RZ ;  /* 0x0000000aa5247224 */ /* 0x020fe200078e02ff */
[----:B------:R-:W-:Y:S01]  /*2cd0*/  ISETP.GT.AND P1, PT, R164, 0x8, P1 ;  /* 0x00000008a400780c */ /* 0x000fe20000f24270 */
[----:B0-----:R-:W-:Y:S01]  /*2ce0*/  IMAD.X R27, R23, 0x1, R6, P5 ;  /* 0x00000001171b7824 */ /* 0x001fe200028e0606 */
[----:B--2---:R-:W-:Y:S01]  /*2cf0*/  IADD3 R28, P4, R28, UR10, RZ ;  /* 0x0000000a1c1c7c10 */ /* 0x004fe2000ff9e0ff */
[----:B------:R-:W-:Y:S01]  /*2d00*/  IMAD R37, R37, R11, R36 ;  /* 0x0000000b25257224 */ /* 0x000fe200078e0224 */
[----:B------:R-:W-:Y:S01]  /*2d10*/  BSSY B1, `(.L_x_50) ;  /* 0x0000006000017945 */ /* 0x000fe20003800000 */
[----:B------:R-:W-:Y:S02]  /*2d20*/  IADD3 R36, P5, R20, R19, RZ ;  /* 0x0000001314247210 */ /* 0x000fe40007fbe0ff */
[----:B------:R-:W-:Y:S01]  /*2d30*/  IADD3.X R29, R29, UR11, RZ, P4, !PT ;  /* 0x0000000b1d1d7c10 */ /* 0x000fe2000a7fe4ff */
[----:B------:R0:W-:Y:S05]  /*2d40*/  @P2 STG.E desc[UR16][R26.64], R37 ;  /* 0x000000251a002986 */ /* 0x0001ea000c101910 */
[----:B------:R-:W-:Y:S05]  /*2d50*/  @!P1 BRA `(.L_x_51) ;  /* 0x0000000000049947 */ /* 0x000fea0003800000 */
[----:B------:R2:W5:Y:S02]  /*2d60*/  LDG.E.LTC128B R165, desc[UR16][R28.64] ;  /* 0x000000101ca57981 */ /* 0x000564000c1e1920 */
.L_x_51:
[----:B------:R-:W-:Y:S05]  /*2d70*/  BSYNC B1 ;  /* 0x0000000000017941 */ /* 0x000fea0003800000 */
.L_x_50:
[----:B-----5:R-:W-:Y:S01]  /*2d80*/  IMAD R20, R165, R10, RZ ;  /* 0x0000000aa5147224 */ /* 0x020fe200078e02ff */
[----:B------:R-:W-:Y:S01]  /*2d90*/  ISETP.GT.AND P2, PT, R164, 0x8, P0 ;  /* 0x00000008a400780c */ /* 0x000fe20000744270 */
[----:B0-----:R-:W-:Y:S01]  /*2da0*/  IMAD.X R37, R21, 0x1, R18, P5 ;  /* 0x0000000115257824 */ /* 0x001fe200028e0612 */
[----:B------:R-:W-:Y:S01]  /*2db0*/  BSSY B1, `(.L_x_52) ;  /* 0x0000007000017945 */ /* 0x000fe20003800000 */
[----:B--2---:R-:W-:Y:S01]  /*2dc0*/  IMAD R29, R38, R11, R20 ;  /* 0x0000000b261d7224 */ /* 0x004fe200078e0214 */
[----:B------:R-:W-:-:S04]  /*2dd0*/  IADD3 R20, P0, R30, UR10, RZ ;  /* 0x0000000a1e147c10 */ /* 0x000fc8000ff1e0ff */
[----:B------:R0:W-:Y:S01]  /*2de0*/  @P1 STG.E desc[UR16][R36.64], R29 ;  /* 0x0000001d24001986 */ /* 0x0001e2000c101910 */
[----:B------:R-:W-:-:S04]  /*2df0*/  IADD3.X R21, R31, UR11, RZ, P0, !PT ;  /* 0x0000000b1f157c10 */ /* 0x000fc800087fe4ff */
[----:B------:R-:W-:Y:S05]  /*2e00*/  @!P2 BRA `(.L_x_53) ;  /* 0x000000000004a947 */ /* 0x000fea0003800000 */
[----:B------:R2:W5:Y:S02]  /*2e10*/  LDG.E.LTC128B R165, desc[UR16][R20.64] ;  /* 0x0000001014a57981 */ /* 0x000564000c1e1920 */
.L_x_53:
[----:B------:R-:W-:Y:S05]  /*2e20*/  BSYNC B1 ;  /* 0x0000000000017941 */ /* 0x000fea0003800000 */
.L_x_52:
[----:B------:R-:W-:Y:S01]  /*2e30*/  IADD3 R22, P5, R22, R19, RZ ;  /* 0x0000001316167210 */ /* 0x000fe20007fbe0ff */
[----:B--2--5:R-:W-:Y:S01]  /*2e40*/  IMAD R20, R165, R10, RZ ;  /* 0x0000000aa5147224 */ /* 0x024fe200078e02ff */
[----:B------:R-:W-:Y:S01]  /*2e50*/  ISETP.GT.AND P1, PT, R5, 0x20, PT ;  /* 0x000000200500780c */ /* 0x000fe20003f24270 */
[----:B------:R-:W-:Y:S01]  /*2e60*/  BSSY B1, `(.L_x_54) ;  /* 0x000000b000017945 */ /* 0x000fe20003800000 */
[----:B------:R-:W-:Y:S01]  /*2e70*/  IADD3 R28, P6, R32, UR12, RZ ;  /* 0x0000000c201c7c10 */ /* 0x000fe2000ffde0ff */
[----:B------:R-:W-:Y:S01]  /*2e80*/  IMAD R39, R39, R11, R20 ;  /* 0x0000000b27277224 */ /* 0x000fe200078e0214 */
[----:B------:R-:W-:Y:S01]  /*2e90*/  ISETP.GT.AND P4, PT, R164, RZ, P1 ;  /* 0x000000ffa400720c */ /* 0x000fe20000f84270 */
[----:B------:R-:W-:Y:S01]  /*2ea0*/  IMAD.X R23, R23, 0x1, R18, P5 ;  /* 0x0000000117177824 */ /* 0x000fe200028e0612 */
[----:B------:R-:W-:Y:S02]  /*2eb0*/  ISETP.GT.AND P0, PT, R5, 0x21, PT ;  /* 0x000000210500780c */ /* 0x000fe40003f04270 */
[----:B------:R-:W-:-:S02]  /*2ec0*/  IADD3 R20, P5, R24, R4, RZ ;  /* 0x0000000418147210 */ /* 0x000fc40007fbe0ff */
[----:B------:R2:W-:Y:S01]  /*2ed0*/  @P2 STG.E desc[UR16][R22.64], R39 ;  /* 0x0000002716002986 */ /* 0x0005e2000c101910 */
[----:B0-----:R-:W-:-:S06]  /*2ee0*/  IADD3.X R29, R33, UR13, RZ, P6, !PT ;  /* 0x0000000d211d7c10 */ /* 0x001fcc000b7fe4ff */
[----:B------:R-:W-:Y:S05]  /*2ef0*/  @!P4 BRA `(.L_x_55) ;  /* 0x000000000004c947 */ /* 0x000fea0003800000 */
[----:B------:R0:W5:Y:S02]  /*2f00*/  LDG.E.LTC128B R165, desc[UR16][R28.64] ;  /* 0x000000101ca57981 */ /* 0x000164000c1e1920 */
.L_x_55:
[----:B------:R-:W-:Y:S05]  /*2f10*/  BSYNC B1 ;  /* 0x0000000000017941 */ /* 0x000fea0003800000 */
.L_x_54:
[----:B--2--5:R-:W-:Y:S01]  /*2f20*/  IMAD R22, R165, R10, RZ ;  /* 0x0000000aa5167224 */ /* 0x024fe200078e02ff */
[----:B------:R-:W-:Y:S01]  /*2f30*/  ISETP.GT.AND P2, PT, R164, RZ, P0 ;  /* 0x000000ffa400720c */ /* 0x000fe20000744270 */
[----:B------:R-:W-:Y:S01]  /*2f40*/  IMAD.X R21, R25, 0x1, R6, P5 ;  /* 0x0000000119157824 */ /* 0x000fe200028e0606 */
[----:B---3--:R-:W-:Y:S01]  /*2f50*/  IADD3 R30, P6, R34, UR12, RZ ;  /* 0x0000000c221e7c10 */ /* 0x008fe2000ffde0ff */
[----:B------:R-:W-:Y:S01]  /*2f60*/  IMAD R23, R40, R11, R22 ;  /* 0x0000000b28177224 */ /* 0x000fe200078e0216 */
[----:B------:R-:W-:Y:S01]  /*2f70*/  BSSY B1, `(.L_x_56) ;  /* 0x0000006000017945 */ /* 0x000fe20003800000 */
[----:B------:R-:W-:Y:S02]  /*2f80*/  IADD3 R22, P5, R26, R4, RZ ;  /* 0x000000041a167210 */ /* 0x000fe40007fbe0ff */
[----:B------:R-:W-:Y:S01]  /*2f90*/  IADD3.X R31, R35, UR13, RZ, P6, !PT ;  /* 0x0000000d231f7c10 */ /* 0x000fe2000b7fe4ff */
[----:B------:R2:W-:Y:S05]  /*2fa0*/  @P4 STG.E desc[UR16][R20.64], R23 ;  /* 0x0000001714004986 */ /* 0x0005ea000c101910 */
[----:B------:R-:W-:Y:S05]  /*2fb0*/  @!P2 BRA `(.L_x_57) ;  /* 0x000000000004a947 */ /* 0x000fea0003800000 */
[----:B------:R3:W5:Y:S02]  /*2fc0*/  LDG.E.LTC128B R165, desc[UR16][R30.64] ;  /* 0x000000101ea57981 */ /* 0x000764000c1e1920 */
.L_x_57:
[----:B------:R-:W-:Y:S05]  /*2fd0*/  BSYNC B1 ;  /* 0x0000000000017941 */ /* 0x000fea0003800000 */
.L_x_56:
[----:B-----5:R-:W-:Y:S01]  /*2fe0*/  IMAD R36, R165, R10, RZ ;  /* 0x0000000aa5247224 */ /* 0x020fe200078e02ff */
[----:B------:R-:W-:Y:S01]  /*2ff0*/  ISETP.GT.AND P1, PT, R164, 0x8, P1 ;  /* 0x00000008a400780c */ /* 0x000fe20000f24270 */
[----:B--2---:R-:W-:Y:S01]  /*3000*/  IMAD.X R23, R27, 0x1, R6, P5 ;  /* 0x000000011b177824 */ /* 0x004fe200028e0606 */
[----:B----4-:R-:W-:Y:S01]  /*3010*/  IADD3 R32, P4, R32, UR10, RZ ;  /* 0x0000000a20207c10 */ /* 0x010fe2000ff9e0ff */
[----:B------:R-:W-:Y:S01]  /*3020*/  IMAD R41, R41, R11, R36 ;  /* 0x0000000b29297224 */ /* 0x000fe200078e0224 */
[----:B------:R-:W-:Y:S01]  /*3030*/  BSSY B1, `(.L_x_58) ;  /* 0x0000006000017945 */ /* 0x000fe20003800000 */
[----:B------:R-:W-:Y:S02]  /*3040*/  IADD3 R36, P5, R24, R19, RZ ;  /* 0x0000001318247210 */ /* 0x000fe40007fbe0ff */
[----:B------:R-:W-:Y:S01]  /*3050*/  IADD3.X R33, R33, UR11, RZ, P4, !PT ;  /* 0x0000000b21217c10 */ /* 0x000fe2000a7fe4ff */
[----:B------:R2:W-:Y:S05]  /*3060*/  @P2 STG.E desc[UR16][R22.64], R41 ;  /* 0x0000002916002986 */ /* 0x0005ea000c101910 */
[----:B------:R-:W-:Y:S05]  /*3070*/  @!P1 BRA `(.L_x_59) ;  /* 0x0000000000049947 */ /* 0x000fea0003800000 */
[----:B------:R4:W5:Y:S02]  /*3080*/  LDG.E.LTC128B R165, desc[UR16][R32.64] ;  /* 0x0000001020a57981 */ /* 0x000964000c1e1920 */
.L_x_59:
[----:B------:R-:W-:Y:S05]  /*3090*/  BSYNC B1 ;  /* 0x0000000000017941 */ /* 0x000fea0003800000 */
.L_x_58:
[----:B-----5:R-:W-:Y:S01]  /*30a0*/  IMAD R24, R165, R10, RZ ;  /* 0x0000000aa5187224 */ /* 0x020fe200078e02ff */
[----:B------:R-:W-:Y:S01]  /*30b0*/  ISETP.GT.AND P2, PT, R164, 0x8, P0 ;  /* 0x00000008a400780c */ /* 0x000fe20000744270 */
[----:B------:R-:W-:Y:S01]  /*30c0*/  IMAD.X R37, R25, 0x1, R18, P5 ;  /* 0x0000000119257824 */ /* 0x000fe200028e0612 */
[----:B------:R-:W-:Y:S01]  /*30d0*/  BSSY B1, `(.L_x_60) ;  /* 0x0000007000017945 */ /* 0x000fe20003800000 */
[----:B----4-:R-:W-:Y:S01]  /*30e0*/  IMAD R33, R42, R11, R24 ;  /* 0x0000000b2a217224 */ /* 0x010fe200078e0218 */
[----:B------:R-:W-:-:S04]  /*30f0*/  IADD3 R24, P0, R34, UR10, RZ ;  /* 0x0000000a22187c10 */ /* 0x000fc8000ff1e0ff */
[----:B------:R4:W-:Y:S01]  /*3100*/  @P1 STG.E desc[UR16][R36.64], R33 ;  /* 0x0000002124001986 */ /* 0x0009e2000c101910 */
[----:B------:R-:W-:-:S04]  /*3110*/  IADD3.X R25, R35, UR11, RZ, P0, !PT ;  /* 0x0000000b23197c10 */ /* 0x000fc800087fe4ff */
[----:B------:R-:W-:Y:S05]  /*3120*/  @!P2 BRA `(.L_x_61) ;  /* 0x000000000004a947 */ /* 0x000fea0003800000 */
[----:B------:R0:W5:Y:S02]  /*3130*/  LDG.E.LTC128B R165, desc[UR16][R24.64] ;  /* 0x0000001018a57981 */ /* 0x000164000c1e1920 */
.L_x_61:
[----:B------:R-:W-:Y:S05]  /*3140*/  BSYNC B1 ;  /* 0x0000000000017941 */ /* 0x000fea0003800000 */
.L_x_60:
[----:B------:R-:W-:Y:S01]  /*3150*/  IADD3 R26, P5, R26, R19, RZ ;  /* 0x000000131a1a7210 */ /* 0x000fe20007fbe0ff */
[----:B0----5:R-:W-:Y:S01]  /*3160*/  IMAD R24, R165, R10, RZ ;  /* 0x0000000aa5187224 */ /* 0x021fe200078e02ff */
        /* <DEDUP_REMOVED lines=9> */
[----:B----4-:R-:W-:-:S06]  /*3200*/  IADD3.X R33, R29, UR13, RZ, P6, !PT ;  /* 0x0000000d1d217c10 */ /* 0x010fcc000b7fe4ff */
[----:B------:R-:W-:Y:S05]  /*3210*/  @!P4 BRA `(.L_x_63) ;  /* 0x000000000004c947 */ /* 0x000fea0003800000 */
[----:B------:R4:W5:Y:S02]  /*3220*/  LDG.E.LTC128B R165, desc[UR16][R32.64] ;  /* 0x0000001020a57981 */ /* 0x000964000c1e1920 */
.L_x_63:
[----:B------:R-:W-:Y:S05]  /*3230*/  BSYNC B1 ;  /* 0x0000000000017941 */ /* 0x000fea0003800000 */
.L_x_62:
        /* <DEDUP_REMOVED lines=11> */
.L_x_65:
[----:B------:R-:W-:Y:S05]  /*32f0*/  BSYNC B1 ;  /* 0x0000000000017941 */ /* 0x000fea0003800000 */
.L_x_64:
        /* <DEDUP_REMOVED lines=11> */
.L_x_67:
[----:B------:R-:W-:Y:S05]  /*33b0*/  BSYNC B1 ;  /* 0x0000000000017941 */ /* 0x000fea0003800000 */
.L_x_66:
[----:B-----5:R-:W-:Y:S01]  /*33c0*/  IMAD R20, R165, R10, RZ ;  /* 0x0000000aa5147224 */ /* 0x020fe200078e02ff */
[----:B------:R-:W-:Y:S01]  /*33d0*/  ISETP.GT.AND P2, PT, R164, 0x8, P0 ;  /* 0x00000008a400780c */ /* 0x000fe20000744270 */
[----:B------:R-:W-:Y:S01]  /*33e0*/  IMAD.X R37, R21, 0x1, R18, P5 ;  /* 0x0000000115257824 */ /* 0x000fe200028e0612 */
[----:B------:R-:W-:Y:S01]  /*33f0*/  BSSY B1, `(.L_x_68) ;  /* 0x0000007000017945 */ /* 0x000fe20003800000 */
[----:B0-----:R-:W-:Y:S01]  /*3400*/  IMAD R29, R46, R11, R20 ;  /* 0x0000000b2e1d7224 */ /* 0x001fe200078e0214 */
[----:B------:R-:W-:-:S04]  /*3410*/  IADD3 R20, P0, R30, UR10, RZ ;  /* 0x0000000a1e147c10 */ /* 0x000fc8000ff1e0ff */
[----:B------:R0:W-:Y:S01]  /*3420*/  @P1 STG.E desc[UR16][R36.64], R29 ;  /* 0x0000001d24001986 */ /* 0x0001e2000c101910 */
[----:B------:R-:W-:-:S04]  /*3430*/  IADD3.X R21, R31, UR11, RZ, P0, !PT ;  /* 0x0000000b1f157c10 */ /* 0x000fc800087fe4ff */
[----:B------:R-:W-:Y:S05]  /*3440*/  @!P2 BRA `(.L_x_69) ;  /* 0x000000000004a947 */ /* 0x000fea0003800000 */
[----:B------:R0:W5:Y:S02]  /*3450*/  LDG.E.LTC128B R165, desc[UR16][R20.64] ;  /* 0x0000001014a57981 */ /* 0x000164000c1e1920 */
.L_x_69:
[----:B------:R-:W-:Y:S05]  /*3460*/  BSYNC B1 ;  /* 0x0000000000017941 */ /* 0x000fea0003800000 */
.L_x_68:
[----:B0-----:R-:W-:Y:S01]  /*3470*/  IADD3 R20, P5, R22, R19, RZ ;  /* 0x0000001316147210 */ /* 0x001fe20007fbe0ff */
[----:B-----5:R-:W-:Y:S01]  /*3480*/  IMAD R28, R165, R10, RZ ;  /* 0x0000000aa51c7224 */ /* 0x020fe200078e02ff */
[----:B------:R-:W-:Y:S01]  /*3490*/  ISETP.GT.AND P1, PT, R5, 0x30, PT ;  /* 0x000000300500780c */ /* 0x000fe20003f24270 */
[----:B------:R-:W-:Y:S01]  /*34a0*/  BSSY B1, `(.L_x_70) ;  /* 0x000000b000017945 */ /* 0x000fe20003800000 */
[----:B--2---:R-:W-:Y:S01]  /*34b0*/  IADD3 R22, P6, R32, UR12, RZ ;  /* 0x0000000c20167c10 */ /* 0x004fe2000ffde0ff */
        /* <DEDUP_REMOVED lines=9> */
.L_x_71:
[----:B------:R-:W-:Y:S05]  /*3550*/  BSYNC B1 ;  /* 0x0000000000017941 */ /* 0x000fea0003800000 */
.L_x_70:
[----:B0----5:R-:W-:Y:S01]  /*3560*/  IMAD R20, R165, R10, RZ ;  /* 0x0000000aa5147224 */ /* 0x021fe200078e02ff */
[----:B------:R-:W-:Y:S01]  /*3570*/  ISETP.GT.AND P2, PT, R164, RZ, P0 ;  /* 0x000000ffa400720c */ /* 0x000fe20000744270 */
[----:B------:R-:W-:Y:S01]  /*3580*/  IMAD.X R29, R25, 0x1, R6, P5 ;  /* 0x00000001191d7824 */ /* 0x000fe200028e0606 */
[----:B------:R-:W-:Y:S01]  /*3590*/  BSSY B1, `(.L_x_72) ;  /* 0x0000008000017945 */ /* 0x000fe20003800000 */
[----:B---3--:R-:W-:Y:S01]  /*35a0*/  IMAD R31, R48, R11, R20 ;  /* 0x0000000b301f7224 */ /* 0x008fe200078e0214 */
[----:B------:R-:W-:Y:S02]  /*35b0*/  IADD3 R20, P6, R34, UR12, RZ ;  /* 0x0000000c22147c10 */ /* 0x000fe4000ffde0ff */
[----:B------:R-:W-:Y:S02]  /*35c0*/  IADD3 R30, P5, R26, R4, RZ ;  /* 0x000000041a1e7210 */ /* 0x000fe40007fbe0ff */
[----:B------:R0:W-:Y:S01]  /*35d0*/  @P4 STG.E desc[UR16][R28.64], R31 ;  /* 0x0000001f1c004986 */ /* 0x0001e2000c101910 */
[----:B------:R-:W-:-:S04]  /*35e0*/  IADD3.X R21, R35, UR13, RZ, P6, !PT ;  /* 0x0000000d23157c10 */ /* 0x000fc8000b7fe4ff */
[----:B------:R-:W-:Y:S06]  /*35f0*/  @!P2 BRA `(.L_x_73) ;  /* 0x000000000004a947 */ /* 0x000fec0003800000 */
[----:B------:R3:W5:Y:S02]  /*3600*/  LDG.E.LTC128B R165, desc[UR16][R20.64] ;  /* 0x0000001014a57981 */ /* 0x000764000c1e1920 */
.L_x_73:
[----:B------:R-:W-:Y:S05]  /*3610*/  BSYNC B1 ;  /* 0x0000000000017941 */ /* 0x000fea0003800000 */
.L_x_72:
[----:B-----5:R-:W-:Y:S01]  /*3620*/  IMAD R36, R165, R10, RZ ;  /* 0x0000000aa5247224 */ /* 0x020fe200078e02ff */
[----:B------:R-:W-:Y:S01]  /*3630*/  ISETP.GT.AND P1, PT, R164, 0x8, P1 ;  /* 0x00000008a400780c */ /* 0x000fe20000f24270 */
[----:B0-----:R-:W-:Y:S01]  /*3640*/  IMAD.X R31, R27, 0x1, R6, P5 ;  /* 0x000000011b1f7824 */ /* 0x001fe200028e0606 */
        /* <DEDUP_REMOVED lines=8> */
.L_x_75:
[----:B------:R-:W-:Y:S05]  /*36d0*/  BSYNC B1 ;  /* 0x0000000000017941 */ /* 0x000fea0003800000 */
.L_x_74:
        /* <DEDUP_REMOVED lines=10> */
.L_x_77:
[----:B------:R-:W-:Y:S05]  /*3780*/  BSYNC B1 ;  /* 0x0000000000017941 */ /* 0x000fea0003800000 */
.L_x_76:
[----:B0-----:R-:W-:Y:S01]  /*3790*/  IADD3 R24, P5, R26, R19, RZ ;  /* 0x000000131a187210 */ /* 0x001fe20007fbe0ff */
[----:B-----5:R-:W-:Y:S01]  /*37a0*/  IMAD R32, R165, R10, RZ ;  /* 0x0000000aa5207224 */ /* 0x020fe200078e02ff */
        /* <DEDUP_REMOVED lines=12> */
.L_x_79:
[----:B------:R-:W-:Y:S05]  /*3870*/  BSYNC B1 ;  /* 0x0000000000017941 */ /* 0x000fea0003800000 */
.L_x_78:
[----:B0----5:R-:W-:Y:S01]  /*3880*/  IMAD R24, R165, R10, RZ ;  /* 0x0000000aa5187224 */ /* 0x021fe200078e02ff */
[----:B------:R-:W-:Y:S01]  /*3890*/  ISETP.GT.AND P2, PT, R164, RZ, P0 ;  /* 0x000000ffa400720c */ /* 0x000fe20000744270 */
[----:B----4-:R-:W-:Y:S01]  /*38a0*/  IMAD.X R33, R29, 0x1, R6, P5 ;  /* 0x000000011d217824 */ /* 0x010fe200028e0606 */
[----:B------:R-:W-:Y:S01]  /*38b0*/  BSSY B1, `(.L_x_80) ;  /* 0x0000008000017945 */ /* 0x000fe20003800000 */
[----:B------:R-:W-:Y:S01]  /*38c0*/  IMAD R35, R52, R11, R24 ;  /* 0x0000000b34237224 */ /* 0x000fe200078e0218 */
[----:B------:R-:W-:Y:S02]  /*38d0*/  IADD3 R24, P6, R20, UR12, RZ ;  /* 0x0000000c14187c10 */ /* 0x000fe4000ffde0ff */
[----:B------:R-:W-:Y:S02]  /*38e0*/  IADD3 R34, P5, R30, R4, RZ ;  /* 0x000000041e227210 */ /* 0x000fe40007fbe0ff */
[----:B------:R0:W-:Y:S01]  /*38f0*/  @P4 STG.E desc[UR16][R32.64], R35 ;  /* 0x0000002320004986 */ /* 0x0001e2000c101910 */
[----:B------:R-:W-:-:S04]  /*3900*/  IADD3.X R25, R21, UR13, RZ, P6, !PT ;  /* 0x0000000d15197c10 */ /* 0x000fc8000b7fe4ff */
[----:B------:R-:W-:Y:S06]  /*3910*/  @!P2 BRA `(.L_x_81) ;  /* 0x000000000004a947 */ /* 0x000fec0003800000 */
[----:B------:R4:W5:Y:S02]  /*3920*/  LDG.E.LTC128B R165, desc[UR16][R24.64] ;  /* 0x0000001018a57981 */ /* 0x000964000c1e1920 */
.L_x_81:
[----:B------:R-:W-:Y:S05]  /*3930*/  BSYNC B1 ;  /* 0x0000000000017941 */ /* 0x000fea0003800000 */
.L_x_80:
        /* <DEDUP_REMOVED lines=11> */
.L_x_83:
[----:B------:R-:W-:Y:S05]  /*39f0*/  BSYNC B1 ;  /* 0x0000000000017941 */ /* 0x000fea0003800000 */
.L_x_82:
[----:B--2--5:R-:W-:Y:S01]  /*3a00*/  IMAD R22, R165, R10, RZ ;  /* 0x0000000aa5167224 */ /* 0x024fe200078e02ff */
[----:B------:R-:W-:Y:S01]  /*3a10*/  ISETP.GT.AND P2, PT, R164, 0x8, P0 ;  /* 0x00000008a400780c */ /* 0x000fe20000744270 */
[----:B------:R-:W-:Y:S01]  /*3a20*/  IMAD.X R37, R29, 0x1, R18, P5 ;  /* 0x000000011d257824 */ /* 0x000fe200028e0612 */
[----:B---3--:R-:W-:Y:S01]  /*3a30*/  IADD3 R20, P0, R20, UR10, RZ ;  /* 0x0000000a14147c10 */ /* 0x008fe2000ff1e0ff */
[----:B------:R-:W-:Y:S01]  /*3a40*/  IMAD R23, R54, R11, R22 ;  /* 0x0000000b36177224 */ /* 0x000fe200078e0216 */
[----:B------:R-:W-:Y:S02]  /*3a50*/  BSSY B1, `(.L_x_84) ;  /* 0x0000005000017945 */ /* 0x000fe40003800000 */
[----:B------:R-:W-:Y:S02]  /*3a60*/  IADD3.X R21, R21, UR11, RZ, P0, !PT ;  /* 0x0000000b15157c10 */ /* 0x000fe400087fe4ff */
[----:B------:R2:W-:Y:S05]  /*3a70*/  @P1 STG.E desc[UR16][R36.64], R23 ;  /* 0x0000001724001986 */ /* 0x0005ea000c101910 */
[----:B------:R-:W-:Y:S05]  /*3a80*/  @!P2 BRA `(.L_x_85) ;  /* 0x000000000004a947 */ /* 0x000fea0003800000 */
[----:B------:R3:W5:Y:S02]  /*3a90*/  LDG.E.LTC128B R165, desc[UR16][R20.64] ;  /* 0x0000001014a57981 */ /* 0x000764000c1e1920 */
.L_x_85:
[----:B------:R-:W-:Y:S05]  /*3aa0*/  BSYNC B1 ;  /* 0x0000000000017941 */ /* 0x000fea0003800000 */
.L_x_84:
[----:B---3--:R-:W-:Y:S01]  /*3ab0*/  IADD3 R20, P5, R30, R19, RZ ;  /* 0x000000131e147210 */ /* 0x008fe20007fbe0ff */
[----:B-----5:R-:W-:Y:S01]  /*3ac0*/  IMAD R22, R165, R10, RZ ;  /* 0x0000000aa5167224 */ /* 0x020fe200078e02ff */
[C---:B------:R-:W-:Y:S01]  /*3ad0*/  ISETP.GT.AND P1, PT, R5.reuse, 0x40, PT ;  /* 0x000000400500780c */ /* 0x040fe20003f24270 */
[----:B------:R-:W-:Y:S01]  /*3ae0*/  BSSY B1, `(.L_x_86) ;  /* 0x000000b000017945 */ /* 0x000fe20003800000 */
[----:B------:R-:W-:Y:S01]  /*3af0*/  ISETP.GT.AND P0, PT, R5, 0x41, PT ;  /* 0x000000410500780c */ /* 0x000fe20003f04270 */
[----:B------:R-:W-:Y:S01]  /*3b00*/  IMAD R55, R55, R11, R22 ;  /* 0x0000000b37377224 */ /* 0x000fe200078e0216 */
[----:B------:R-:W-:Y:S01]  /*3b10*/  ISETP.GT.AND P4, PT, R164, RZ, P1 ;  /* 0x000000ffa400720c */ /* 0x000fe20000f84270 */
[----:B------:R-:W-:Y:S01]  /*3b20*/  IMAD.X R21, R31, 0x1, R18, P5 ;  /* 0x000000011f157824 */ /* 0x000fe200028e0612 */
[----:B------:R-:W-:Y:S02]  /*3b30*/  IADD3 R22, P6, R26, UR12, RZ ;  /* 0x0000000c1a167c10 */ /* 0x000fe4000ffde0ff */
[----:B------:R-:W-:-:S02]  /*3b40*/  IADD3 R28, P5, R32, R4, RZ ;  /* 0x00000004201c7210 */ /* 0x000fc40007fbe0ff */
[----:B------:R3:W-:Y:S01]  /*3b50*/  @P2 STG.E desc[UR16][R20.64], R55 ;  /* 0x0000003714002986 */ /* 0x0007e2000c101910 */
[----:B--2---:R-:W-:-:S06]  /*3b60*/  IADD3.X R23, R27, UR13, RZ, P6, !PT ;  /* 0x0000000d1b177c10 */ /* 0x004fcc000b7fe4ff */
[----:B------:R-:W-:Y:S05]  /*3b70*/  @!P4 BRA `(.L_x_87) ;  /* 0x000000000004c947 */ /* 0x000fea0003800000 */
[----:B------:R2:W5:Y:S02]  /*3b80*/  LDG.E.LTC128B R165, desc[UR16][R22.64] ;  /* 0x0000001016a57981 */ /* 0x000564000c1e1920 */
.L_x_87:
[----:B------:R-:W-:Y:S05]  /*3b90*/  BSYNC B1 ;  /* 0x0000000000017941 */ /* 0x000fea0003800000 */
.L_x_86:
[----:B---3-5:R-:W-:Y:S01]  /*3ba0*/  IMAD R20, R165, R10, RZ ;  /* 0x0000000aa5147224 */ /* 0x028fe200078e02ff */
[----:B------:R-:W-:Y:S01]  /*3bb0*/  ISETP.GT.AND P2, PT, R164, RZ, P0 ;  /* 0x000000ffa400720c */ /* 0x000fe20000744270 */
[----:B------:R-:W-:Y:S01]  /*3bc0*/  IMAD.X R29, R33, 0x1, R6, P5 ;  /* 0x00000001211d7824 */ /* 0x000fe200028e0606 */
        /* <DEDUP_REMOVED lines=8> */
.L_x_89:
[----:B------:R-:W-:Y:S05]  /*3c50*/  BSYNC B1 ;  /* 0x0000000000017941 */ /* 0x000fea0003800000 */
.L_x_88:
[----:B-----5:R-:W-:Y:S01]  /*3c60*/  IMAD R36, R165, R10, RZ ;  /* 0x0000000aa5247224 */ /* 0x020fe200078e02ff */
[----:B------:R-:W-:Y:S01]  /*3c70*/  ISETP.GT.AND P1, PT, R164, 0x8, P1 ;  /* 0x00000008a400780c */ /* 0x000fe20000f24270 */
[----:B---3--:R-:W-:Y:S01]  /*3c80*/  IMAD.X R31, R35, 0x1, R6, P5 ;  /* 0x00000001231f7824 */ /* 0x008fe200028e0606 */
        /* <DEDUP_REMOVED lines=8> */
.L_x_91:
[----:B------:R-:W-:Y:S05]  /*3d10*/  BSYNC B1 ;  /* 0x0000000000017941 */ /* 0x000fea0003800000 */
.L_x_90:
[----:B0----5:R-:W-:Y:S01]  /*3d20*/  IMAD R26, R165, R10, RZ ;  /* 0x0000000aa51a7224 */ /* 0x021fe200078e02ff */
[----:B------:R-:W-:Y:S01]  /*3d30*/  ISETP.GT.AND P2, PT, R164, 0x8, P0 ;  /* 0x00000008a400780c */ /* 0x000fe20000744270 */
[----:B------:R-:W-:Y:S01]  /*3d40*/  IMAD.X R37, R33, 0x1, R18, P5 ;  /* 0x0000000121257824 */ /* 0x000fe200028e0612 */
[----:B----4-:R-:W-:Y:S01]  /*3d50*/  IADD3 R24, P0, R24, UR10, RZ ;  /* 0x0000000a18187c10 */ /* 0x010fe2000ff1e0ff */
[----:B------:R-:W-:Y:S01]  /*3d60*/  IMAD R27, R58, R11, R26 ;  /* 0x0000000b3a1b7224 */ /* 0x000fe200078e021a */
[----:B------:R-:W-:Y:S02]  /*3d70*/  BSSY B1, `(.L_x_92) ;  /* 0x0000005000017945 */ /* 0x000fe40003800000 */
[----:B------:R-:W-:Y:S02]  /*3d80*/  IADD3.X R25, R25, UR11, RZ, P0, !PT ;  /* 0x0000000b19197c10 */ /* 0x000fe400087fe4ff */
[----:B------:R0:W-:Y:S05]  /*3d90*/  @P1 STG.E desc[UR16][R36.64], R27 ;  /* 0x0000001b24001986 */ /* 0x0001ea000c101910 */
[----:B------:R-:W-:Y:S05]  /*3da0*/  @!P2 BRA `(.L_x_93) ;  /* 0x000000000004a947 */ /* 0x000fea0003800000 */
[----:B------:R4:W5:Y:S02]  /*3db0*/  LDG.E.LTC128B R165, desc[UR16][R24.64] ;  /* 0x0000001018a57981 */ /* 0x000964000c1e1920 */
.L_x_93:
[----:B------:R-:W-:Y:S05]  /*3dc0*/  BSYNC B1 ;  /* 0x0000000000017941 */ /* 0x000fea0003800000 */
.L_x_92:
[----:B----4-:R-:W-:Y:S01]  /*3dd0*/  IADD3 R24, P5, R34, R19, RZ ;  /* 0x0000001322187210 */ /* 0x010fe20007fbe0ff */
        /* <DEDUP_REMOVED lines=10> */
[----:B0-----:R-:W-:-:S06]  /*3e80*/  IADD3.X R27, R23, UR13, RZ, P6, !PT ;  /* 0x0000000d171b7c10 */ /* 0x001fcc000b7fe4ff */
[----:B------:R-:W-:Y:S05]  /*3e90*/  @!P4 BRA `(.L_x_95) ;  /* 0x000000000004c947 */ /* 0x000fea0003800000 */
[----:B------:R0:W5:Y:S02]  /*3ea0*/  LDG.E.LTC128B R165, desc[UR16][R26.64] ;  /* 0x000000101aa57981 */ /* 0x000164000c1e1920 */
.L_x_95:
[----:B------:R-:W-:Y:S05]  /*3eb0*/  BSYNC B1 ;  /* 0x0000000000017941 */ /* 0x000fea0003800000 */
.L_x_94:
[----:B----45:R-:W-:Y:S01]  /*3ec0*/  IMAD R24, R165, R10, RZ ;  /* 0x0000000aa5187224 */ /* 0x030fe200078e02ff */
        /* <DEDUP_REMOVED lines=10> */
.L_x_97:
[----:B------:R-:W-:Y:S05]  /*3f70*/  BSYNC B1 ;  /* 0x0000000000017941 */ /* 0x000fea0003800000 */
.L_x_96:
[----:B-----5:R-:W-:Y:S01]  /*3f80*/  IMAD R36, R165, R10, RZ ;  /* 0x0000000aa5247224 */ /* 0x020fe200078e02ff */
[----:B------:R-:W-:Y:S01]  /*3f90*/  ISETP.GT.AND P1, PT, R164, 0x8, P1 ;  /* 0x00000008a400780c */ /* 0x000fe20000f24270 */
[----:B----4-:R-:W-:Y:S01]  /*3fa0*/  IMAD.X R35, R31, 0x1, R6, P5 ;  /* 0x000000011f237824 */ /* 0x010fe200028e0606 */
        /* <DEDUP_REMOVED lines=8> */
.L_x_99:
[----:B------:R-:W-:Y:S05]  /*4030*/  BSYNC B1 ;  /* 0x0000000000017941 */ /* 0x000fea0003800000 */
.L_x_98:
[----:B----45:R-:W-:Y:S01]  /*4040*/  IMAD R22, R165, R10, RZ ;  /* 0x0000000aa5167224 */ /* 0x030fe200078e02ff */
[----:B------:R-:W-:Y:S01]  /*4050*/  ISETP.GT.AND P2, PT, R164, 0x8, P0 ;  /* 0x00000008a400780c */ /* 0x000fe20000744270 */
[----:B------:R-:W-:Y:S01]  /*4060*/  IMAD.X R37, R29, 0x1, R18, P5 ;  /* 0x000000011d257824 */ /* 0x000fe200028e0612 */
[----:B------:R-:W-:Y:S01]  /*4070*/  IADD3 R20, P0, R20, UR10, RZ ;  /* 0x0000000a14147c10 */ /* 0x000fe2000ff1e0ff */
[----:B------:R-:W-:Y:S01]  /*4080*/  IMAD R23, R62, R11, R22 ;  /* 0x0000000b3e177224 */ /* 0x000fe200078e0216 */
[----:B------:R-:W-:Y:S02]  /*4090*/  BSSY B1, `(.L_x_100) ;  /* 0x0000005000017945 */ /* 0x000fe40003800000 */
[----:B------:R-:W-:Y:S02]  /*40a0*/  IADD3.X R21, R21, UR11, RZ, P0, !PT ;  /* 0x0000000b15157c10 */ /* 0x000fe400087fe4ff */
[----:B------:R4:W-:Y:S05]  /*40b0*/  @P1 STG.E desc[UR16][R36.64], R23 ;  /* 0x0000001724001986 */ /* 0x0009ea000c101910 */
[----:B------:R-:W-:Y:S05]  /*40c0*/  @!P2 BRA `(.L_x_101) ;  /* 0x000000000004a947 */ /* 0x000fea0003800000 */
[----:B------:R0:W5:Y:S02]  /*40d0*/  LDG.E.LTC128B R165, desc[UR16][R20.64] ;  /* 0x0000001014a57981 */ /* 0x000164000c1e1920 */
.L_x_101:
[----:B------:R-:W-:Y:S05]  /*40e0*/  BSYNC B1 ;  /* 0x0000000000017941 */ /* 0x000fea0003800000 */
.L_x_100:
[----:B0-----:R-:W-:Y:S01]  /*40f0*/  IADD3 R20, P5, R30, R19, RZ ;  /* 0x000000131e147210 */ /* 0x001fe20007fbe0ff */
        /* <DEDUP_REMOVED lines=10> */
[----:B----4-:R-:W-:-:S06]  /*41a0*/  IADD3.X R23, R27, UR13, RZ, P6, !PT ;  /* 0x0000000d1b177c10 */ /* 0x010fcc000b7fe4ff */
[----:B------:R-:W-:Y:S05]  /*41b0*/  @!P4 BRA `(.L_x_103) ;  /* 0x000000000004c947 */ /* 0x000fea0003800000 */
[----:B------:R4:W5:Y:S02]  /*41c0*/  LDG.E.LTC128B R165, desc[UR16][R22.64] ;  /* 0x0000001016a57981 */ /* 0x000964000c1e1920 */
.L_x_103:
[----:B------:R-:W-:Y:S05]  /*41d0*/  BSYNC B1 ;  /* 0x0000000000017941 */ /* 0x000fea0003800000 */
.L_x_102:
        /* <DEDUP_REMOVED lines=11> */
.L_x_105:
[----:B------:R-:W-:Y:S05]  /*4290*/  BSYNC B1 ;  /* 0x0000000000017941 */ /* 0x000fea0003800000 */
.L_x_104:
        /* <DEDUP_REMOVED lines=11> */
.L_x_107:
[----:B------:R-:W-:Y:S05]  /*4350*/  BSYNC B1 ;  /* 0x0000000000017941 */ /* 0x000fea0003800000 */
.L_x_106:
[----:B0----5:R-:W-:Y:S01]  /*4360*/  IMAD R26, R165, R10, RZ ;  /* 0x0000000aa51a7224 */ /* 0x021fe200078e02ff */
        /* <DEDUP_REMOVED lines=9> */
.L_x_109:
[----:B------:R-:W-:Y:S05]  /*4400*/  BSYNC B1 ;  /* 0x0000000000017941 */ /* 0x000fea0003800000 */
.L_x_108:
        /* <DEDUP_REMOVED lines=11> */
[----:B------:R-:W-:-:S06]  /*44c0*/  IADD3.X R27, R23, UR13, RZ, P6, !PT ;  /* 0x0000000d171b7c10 */ /* 0x000fcc000b7fe4ff */
[----:B------:R-:W-:Y:S05]  /*44d0*/  @!P4 BRA `(.L_x_111) ;  /* 0x000000000004c947 */ /* 0x000fea0003800000 */
[----:B------:R0:W5:Y:S02]  /*44e0*/  LDG.E.LTC128B R165, desc[UR16][R26.64] ;  /* 0x000000101aa57981 */ /* 0x000164000c1e1920 */
.L_x_111:
[----:B------:R-:W-:Y:S05]  /*44f0*/  BSYNC B1 ;  /* 0x0000000000017941 */ /* 0x000fea0003800000 */
.L_x_110:
[----:B0----5:R-:W-:Y:S01]  /*4500*/  IMAD R24, R165, R10, RZ ;  /* 0x0000000aa5187224 */ /* 0x021fe200078e02ff */
[----:B------:R-:W-:Y:S01]  /*4510*/  ISETP.GT.AND P2, PT, R164, RZ, P0 ;  /* 0x000000ffa400720c */ /* 0x000fe20000744270 */
[----:B------:R-:W-:Y:S01]  /*4520*/  IMAD.X R33, R29, 0x1, R6, P5 ;  /* 0x000000011d217824 */ /* 0x000fe200028e0606 */
[----:B------:R-:W-:Y:S01]  /*4530*/  BSSY B1, `(.L_x_112) ;  /* 0x0000008000017945 */ /* 0x000fe20003800000 */
[----:B--2---:R-:W-:Y:S01]  /*4540*/  IMAD R35, R68, R11, R24 ;  /* 0x0000000b44237224 */ /* 0x004fe200078e0218 */
[----:B------:R-:W-:Y:S02]  /*4550*/  IADD3 R24, P6, R20, UR12, RZ ;  /* 0x0000000c14187c10 */ /* 0x000fe4000ffde0ff */
[----:B------:R-:W-:Y:S02]  /*4560*/  IADD3 R34, P5, R30, R4, RZ ;  /* 0x000000041e227210 */ /* 0x000fe40007fbe0ff */
[----:B------:R0:W-:Y:S01]  /*4570*/  @P4 STG.E desc[UR16][R32.64], R35 ;  /* 0x0000002320004986 */ /* 0x0001e2000c101910 */
[----:B------:R-:W-:-:S04]  /*4580*/  IADD3.X R25, R21, UR13, RZ, P6, !PT ;  /* 0x0000000d15197c10 */ /* 0x000fc8000b7fe4ff */
[----:B------:R-:W-:Y:S06]  /*4590*/  @!P2 BRA `(.L_x_113) ;  /* 0x000000000004a947 */ /* 0x000fec0003800000 */
[----:B------:R2:W5:Y:S02]  /*45a0*/  LDG.E.LTC128B R165, desc[UR16][R24.64] ;  /* 0x0000001018a57981 */ /* 0x000564000c1e1920 */
.L_x_113:
[----:B------:R-:W-:Y:S05]  /*45b0*/  BSYNC B1 ;  /* 0x0000000000017941 */ /* 0x000fea0003800000 */
.L_x_112:
        /* <DEDUP_REMOVED lines=11> */
.L_x_115:
[----:B------:R-:W-:Y:S05]  /*4670*/  BSYNC B1 ;  /* 0x0000000000017941 */ /* 0x000fea0003800000 */
.L_x_114:
[----:B----45:R-:W-:Y:S01]  /*4680*/  IMAD R22, R165, R10, RZ ;  /* 0x0000000aa5167224 */ /* 0x030fe200078e02ff */
        /* <DEDUP_REMOVED lines=9> */
.L_x_117:
[----:B------:R-:W-:Y:S05]  /*4720*/  BSYNC B1 ;  /* 0x0000000000017941 */ /* 0x000fea0003800000 */
.L_x_116:
        /* <DEDUP_REMOVED lines=11> */
[----:B---3--:R-:W-:-:S06]  /*47e0*/  IADD3.X R23, R27, UR13, RZ, P6, !PT ;  /* 0x0000000d1b177c10 */ /* 0x008fcc000b7fe4ff */
[----:B------:R-:W-:Y:S05]  /*47f0*/  @!P4 BRA `(.L_x_119) ;  /* 0x000000000004c947 */ /* 0x000fea0003800000 */
[----:B------:R3:W5:Y:S02]  /*4800*/  LDG.E.LTC128B R165, desc[UR16][R22.64] ;  /* 0x0000001016a57981 */ /* 0x000764000c1e1920 */
.L_x_119:
[----:B------:R-:W-:Y:S05]  /*4810*/  BSYNC B1 ;  /* 0x0000000000017941 */ /* 0x000fea0003800000 */
.L_x_118:
        /* <DEDUP_REMOVED lines=11> */
.L_x_121:
[----:B------:R-:W-:Y:S05]  /*48d0*/  BSYNC B1 ;  /* 0x0000000000017941 */ /* 0x000fea0003800000 */
.L_x_120:
[----:B-----5:R-:W-:Y:S01]  /*48e0*/  IMAD R36, R165, R10, RZ ;  /* 0x0000000aa5247224 */ /* 0x020fe200078e02ff */
[----:B------:R-:W-:Y:S01]  /*48f0*/  ISETP.GT.AND P1, PT, R164, 0x8, P1 ;  /* 0x00000008a400780c */ /* 0x000fe20000f24270 */
[----:B----4-:R-:W-:Y:S01]  /*4900*/  IMAD.X R31, R35, 0x1, R6, P5 ;  /* 0x00000001231f7824 */ /* 0x010fe200028e0606 */
        /* <DEDUP_REMOVED lines=8> */
.L_x_123:
[----:B------:R-:W-:Y:S05]  /*4990*/  BSYNC B1 ;  /* 0x0000000000017941 */ /* 0x000fea0003800000 */
.L_x_122:
[----:B0----5:R-:W-:Y:S01]  /*49a0*/  IMAD R26, R165, R10, RZ ;  /* 0x0000000aa51a7224 */ /* 0x021fe200078e02ff */
[----:B------:R-:W-:Y:S01]  /*49b0*/  ISETP.GT.AND P2, PT, R164, 0x8, P0 ;  /* 0x00000008a400780c */ /* 0x000fe20000744270 */
[----:B------:R-:W-:Y:S01]  /*49c0*/  IMAD.X R37, R33, 0x1, R18, P5 ;  /* 0x0000000121257824 */ /* 0x000fe200028e0612 */
[----:B--2---:R-:W-:Y:S01]  /*49d0*/  IADD3 R24, P0, R24, UR10, RZ ;  /* 0x0000000a18187c10 */ /* 0x004fe2000ff1e0ff */
[----:B------:R-:W-:Y:S01]  /*49e0*/  IMAD R27, R74, R11, R26 ;  /* 0x0000000b4a1b7224 */ /* 0x000fe200078e021a */
[----:B------:R-:W-:Y:S02]  /*49f0*/  BSSY B1, `(.L_x_124) ;  /* 0x0000005000017945 */ /* 0x000fe40003800000 */
[----:B------:R-:W-:Y:S02]  /*4a00*/  IADD3.X R25, R25, UR11, RZ, P0, !PT ;  /* 0x0000000b19197c10 */ /* 0x000fe400087fe4ff */
[----:B------:R0:W-:Y:S05]  /*4a10*/  @P1 STG.E desc[UR16][R36.64], R27 ;  /* 0x0000001b24001986 */ /* 0x0001ea000c101910 */
[----:B------:R-:W-:Y:S05]  /*4a20*/  @!P2 BRA `(.L_x_125) ;  /* 0x000000000004a947 */ /* 0x000fea0003800000 */
[----:B------:R2:W5:Y:S02]  /*4a30*/  LDG.E.LTC128B R165, desc[UR16][R24.64] ;  /* 0x0000001018a57981 */ /* 0x000564000c1e1920 */
.L_x_125:
[----:B------:R-:W-:Y:S05]  /*4a40*/  BSYNC B1 ;  /* 0x0000000000017941 */ /* 0x000fea0003800000 */
.L_x_124:
[----:B--2---:R-:W-:Y:S01]  /*4a50*/  IADD3 R24, P5, R34, R19, RZ ;  /* 0x0000001322187210 */ /* 0x004fe20007fbe0ff */
        /* <DEDUP_REMOVED lines=13> */
.L_x_127:
[----:B------:R-:W-:Y:S05]  /*4b30*/  BSYNC B1 ;  /* 0x0000000000017941 */ /* 0x000fea0003800000 */
.L_x_126:
[----:B--2--5:R-:W-:Y:S01]  /*4b40*/  IMAD R24, R165, R10, RZ ;  /* 0x0000000aa5187224 */ /* 0x024fe200078e02ff */
        /* <DEDUP_REMOVED lines=10> */
.L_x_129:
[----:B------:R-:W-:Y:S05]  /*4bf0*/  BSYNC B1 ;  /* 0x0000000000017941 */ /* 0x000fea0003800000 */
.L_x_128:
[----:B-----5:R-:W-:Y:S01]  /*4c00*/  IMAD R36, R165, R10, RZ ;  /* 0x0000000aa5247224 */ /* 0x020fe200078e02ff */
[----:B------:R-:W-:Y:S01]  /*4c10*/  ISETP.GT.AND P1, PT, R164, 0x8, P1 ;  /* 0x00000008a400780c */ /* 0x000fe20000f24270 */
[----:B--2---:R-:W-:Y:S01]  /*4c20*/  IMAD.X R35, R31, 0x1, R6, P5 ;  /* 0x000000011f237824 */ /* 0x004fe200028e0606 */
        /* <DEDUP_REMOVED lines=8> */
.L_x_131:
[----:B------:R-:W-:Y:S05]  /*4cb0*/  BSYNC B1 ;  /* 0x0000000000017941 */ /* 0x000fea0003800000 */
.L_x_130:
[----:B---3-5:R-:W-:Y:S01]  /*4cc0*/  IMAD R22, R165, R10, RZ ;  /* 0x0000000aa5167224 */ /* 0x028fe200078e02ff */
        /* <DEDUP_REMOVED lines=9> */
.L_x_133:
[----:B------:R-:W-:Y:S05]  /*4d60*/  BSYNC B1 ;  /* 0x0000000000017941 */ /* 0x000fea0003800000 */
.L_x_132:
        /* <DEDUP_REMOVED lines=14> */
.L_x_135:
[----:B------:R-:W-:Y:S05]  /*4e50*/  BSYNC B1 ;  /* 0x0000000000017941 */ /* 0x000fea0003800000 */
.L_x_134:
[----:B0----5:R-:W-:Y:S01]  /*4e60*/  IMAD R20, R165, R10, RZ ;  /* 0x0000000aa5147224 */ /* 0x021fe200078e02ff */
[----:B------:R-:W-:Y:S01]  /*4e70*/  ISETP.GT.AND P2, PT, R164, RZ, P0 ;  /* 0x000000ffa400720c */ /* 0x000fe20000744270 */
[----:B------:R-:W-:Y:S01]  /*4e80*/  IMAD.X R29, R33, 0x1, R6, P5 ;  /* 0x00000001211d7824 */ /* 0x000fe200028e0606 */
[----:B------:R-:W-:Y:S01]  /*4e90*/  BSSY B1, `(.L_x_136) ;  /* 0x0000008000017945 */ /* 0x000fe20003800000 */
[----:B----4-:R-:W-:Y:S01]  /*4ea0*/  IMAD R31, R80, R11, R20 ;  /* 0x0000000b501f7224 */ /* 0x010fe200078e0214 */
[----:B------:R-:W-:Y:S02]  /*4eb0*/  IADD3 R20, P6, R24, UR12, RZ ;  /* 0x0000000c18147c10 */ /* 0x000fe4000ffde0ff */
[----:B------:R-:W-:Y:S02]  /*4ec0*/  IADD3 R30, P5, R34, R4, RZ ;  /* 0x00000004221e7210 */ /* 0x000fe40007fbe0ff */
[----:B------:R0:W-:Y:S01]  /*4ed0*/  @P4 STG.E desc[UR16][R28.64], R31 ;  /* 0x0000001f1c004986 */ /* 0x0001e2000c101910 */
[----:B------:R-:W-:-:S04]  /*4ee0*/  IADD3.X R21, R25, UR13, RZ, P6, !PT ;  /* 0x0000000d19157c10 */ /* 0x000fc8000b7fe4ff */
[----:B------:R-:W-:Y:S06]  /*4ef0*/  @!P2 BRA `(.L_x_137) ;  /* 0x000000000004a947 */ /* 0x000fec0003800000 */
[----:B------:R4:W5:Y:S02]  /*4f00*/  LDG.E.LTC128B R165, desc[UR16][R20.64] ;  /* 0x0000001014a57981 */ /* 0x000964000c1e1920 */
.L_x_137:
[----:B------:R-:W-:Y:S05]  /*4f10*/  BSYNC B1 ;  /* 0x0000000000017941 */ /* 0x000fea0003800000 */
.L_x_136:
        /* <DEDUP_REMOVED lines=11> */
.L_x_139:
[----:B------:R-:W-:Y:S05]  /*4fd0*/  BSYNC B1 ;  /* 0x0000000000017941 */ /* 0x000fea0003800000 */
.L_x_138:
        /* <DEDUP_REMOVED lines=10> */
.L_x_141:
[----:B------:R-:W-:Y:S05]  /*5080*/  BSYNC B1 ;  /* 0x0000000000017941 */ /* 0x000fea0003800000 */
.L_x_140:
        /* <DEDUP_REMOVED lines=14> */
.L_x_143:
[----:B------:R-:W-:Y:S05]  /*5170*/  BSYNC B1 ;  /* 0x0000000000017941 */ /* 0x000fea0003800000 */
.L_x_142:
        /* <DEDUP_REMOVED lines=11> */
.L_x_145:
[----:B------:R-:W-:Y:S05]  /*5230*/  BSYNC B1 ;  /* 0x0000000000017941 */ /* 0x000fea0003800000 */
.L_x_144:
[----:B-----5:R-:W-:Y:S01]  /*5240*/  IMAD R36, R165, R10, RZ ;  /* 0x0000000aa5247224 */ /* 0x020fe200078e02ff */
[----:B------:R-:W-:Y:S01]  /*5250*/  ISETP.GT.AND P1, PT, R164, 0x8, P1 ;  /* 0x00000008a400780c */ /* 0x000fe20000f24270 */
[----:B0-----:R-:W-:Y:S01]  /*5260*/  IMAD.X R35, R31, 0x1, R6, P5 ;  /* 0x000000011f237824 */ /* 0x001fe200028e0606 */
        /* <DEDUP_REMOVED lines=8> */
.L_x_147:
[----:B------:R-:W-:Y:S05]  /*52f0*/  BSYNC B1 ;  /* 0x0000000000017941 */ /* 0x000fea0003800000 */
.L_x_146:
[----:B---3-5:R-:W-:Y:S01]  /*5300*/  IMAD R22, R165, R10, RZ ;  /* 0x0000000aa5167224 */ /* 0x028fe200078e02ff */
        /* <DEDUP_REMOVED lines=9> */
.L_x_149:
[----:B------:R-:W-:Y:S05]  /*53a0*/  BSYNC B1 ;  /* 0x0000000000017941 */ /* 0x000fea0003800000 */
.L_x_148:
        /* <DEDUP_REMOVED lines=14> */
.L_x_151:
[----:B------:R-:W-:Y:S05]  /*5490*/  BSYNC B1 ;  /* 0x0000000000017941 */ /* 0x000fea0003800000 */
.L_x_150:
        /* <DEDUP_REMOVED lines=11> */
.L_x_153:
[----:B------:R-:W-:Y:S05]  /*5550*/  BSYNC B1 ;  /* 0x0000000000017941 */ /* 0x000fea0003800000 */
.L_x_152:
        /* <DEDUP_REMOVED lines=11> */
.L_x_155:
[----:B------:R-:W-:Y:S05]  /*5610*/  BSYNC B1 ;  /* 0x0000000000017941 */ /* 0x000fea0003800000 */
.L_x_154:
        /* <DEDUP_REMOVED lines=10> */
.L_x_157:
[----:B------:R-:W-:Y:S05]  /*56c0*/  BSYNC B1 ;  /* 0x0000000000017941 */ /* 0x000fea0003800000 */
.L_x_156:
        /* <DEDUP_REMOVED lines=14> */
.L_x_159:
[----:B------:R-:W-:Y:S05]  /*57b0*/  BSYNC B1 ;  /* 0x0000000000017941 */ /* 0x000fea0003800000 */
.L_x_158:
        /* <DEDUP_REMOVED lines=11> */
.L_x_161:
[----:B------:R-:W-:Y:S05]  /*5870*/  BSYNC B1 ;  /* 0x0000000000017941 */ /* 0x000fea0003800000 */
.L_x_160:
        /* <DEDUP_REMOVED lines=11> */
.L_x_163:
[----:B------:R-:W-:Y:S05]  /*5930*/  BSYNC B1 ;  /* 0x0000000000017941 */ /* 0x000fea0003800000 */
.L_x_162:
        /* <DEDUP_REMOVED lines=10> */
.L_x_165:
[----:B------:R-:W-:Y:S05]  /*59e0*/  BSYNC B1 ;  /* 0x0000000000017941 */ /* 0x000fea0003800000 */
.L_x_164:
        /* <DEDUP_REMOVED lines=14> */
.L_x_167:
[----:B------:R-:W-:Y:S05]  /*5ad0*/  BSYNC B1 ;  /* 0x0000000000017941 */ /* 0x000fea0003800000 */
.L_x_166:
        /* <DEDUP_REMOVED lines=11> */
.L_x_169:
[----:B------:R-:W-:Y:S05]  /*5b90*/  BSYNC B1 ;  /* 0x0000000000017941 */ /* 0x000fea0003800000 */
.L_x_168:
        /* <DEDUP_REMOVED lines=11> */
.L_x_171:
[----:B------:R-:W-:Y:S05]  /*5c50*/  BSYNC B1 ;  /* 0x0000000000017941 */ /* 0x000fea0003800000 */
.L_x_170:
        /* <DEDUP_REMOVED lines=10> */
.L_x_173:
[----:B------:R-:W-:Y:S05]  /*5d00*/  BSYNC B1 ;  /* 0x0000000000017941 */ /* 0x000fea0003800000 */
.L_x_172:
        /* <DEDUP_REMOVED lines=14> */
.L_x_175:
[----:B------:R-:W-:Y:S05]  /*5df0*/  BSYNC B1 ;  /* 0x0000000000017941 */ /* 0x000fea0003800000 */
.L_x_174:
        /* <DEDUP_REMOVED lines=11> */
.L_x_177:
[----:B------:R-:W-:Y:S05]  /*5eb0*/  BSYNC B1 ;  /* 0x0000000000017941 */ /* 0x000fea0003800000 */
.L_x_176:
        /* <DEDUP_REMOVED lines=11> */
.L_x_179:
[----:B------:R-:W-:Y:S05]  /*5f70*/  BSYNC B1 ;  /* 0x0000000000017941 */ /* 0x000fea0003800000 */
.L_x_178:
        /* <DEDUP_REMOVED lines=10> */
.L_x_181:
[----:B------:R-:W-:Y:S05]  /*6020*/  BSYNC B1 ;  /* 0x0000000000017941 */ /* 0x000fea0003800000 */
.L_x_180:
        /* <DEDUP_REMOVED lines=14> */
.L_x_183:
[----:B------:R-:W-:Y:S05]  /*6110*/  BSYNC B1 ;  /* 0x0000000000017941 */ /* 0x000fea0003800000 */
.L_x_182:
        /* <DEDUP_REMOVED lines=11> */
.L_x_185:
[----:B------:R-:W-:Y:S05]  /*61d0*/  BSYNC B1 ;  /* 0x0000000000017941 */ /* 0x000fea0003800000 */
.L_x_184:
        /* <DEDUP_REMOVED lines=11> */
.L_x_187:
[----:B------:R-:W-:Y:S05]  /*6290*/  BSYNC B1 ;  /* 0x0000000000017941 */ /* 0x000fea0003800000 */
.L_x_186:
        /* <DEDUP_REMOVED lines=10> */
.L_x_189:
[----:B------:R-:W-:Y:S05]  /*6340*/  BSYNC B1 ;  /* 0x0000000000017941 */ /* 0x000fea0003800000 */
.L_x_188:
        /* <DEDUP_REMOVED lines=14> */
.L_x_191:
[----:B------:R-:W-:Y:S05]  /*6430*/  BSYNC B1 ;  /* 0x0000000000017941 */ /* 0x000fea0003800000 */
.L_x_190:
        /* <DEDUP_REMOVED lines=11> */
.L_x_193:
[----:B------:R-:W-:Y:S05]  /*64f0*/  BSYNC B1 ;  /* 0x0000000000017941 */ /* 0x000fea0003800000 */
.L_x_192:
        /* <DEDUP_REMOVED lines=11> */
.L_x_195:
[----:B------:R-:W-:Y:S05]  /*65b0*/  BSYNC B1 ;  /* 0x0000000000017941 */ /* 0x000fea0003800000 */
.L_x_194:
        /* <DEDUP_REMOVED lines=10> */
.L_x_197:
[----:B------:R-:W-:Y:S05]  /*6660*/  BSYNC B1 ;  /* 0x0000000000017941 */ /* 0x000fea0003800000 */
.L_x_196:
        /* <DEDUP_REMOVED lines=14> */
.L_x_199:
[----:B------:R-:W-:Y:S05]  /*6750*/  BSYNC B1 ;  /* 0x0000000000017941 */ /* 0x000fea0003800000 */
.L_x_198:
        /* <DEDUP_REMOVED lines=11> */
.L_x_201:
[----:B------:R-:W-:Y:S05]  /*6810*/  BSYNC B1 ;  /* 0x0000000000017941 */ /* 0x000fea0003800000 */
.L_x_200:
        /* <DEDUP_REMOVED lines=11> */
.L_x_203:
[----:B------:R-:W-:Y:S05]  /*68d0*/  BSYNC B1 ;  /* 0x0000000000017941 */ /* 0x000fea0003800000 */
.L_x_202:
        /* <DEDUP_REMOVED lines=10> */
.L_x_205:
[----:B------:R-:W-:Y:S05]  /*6980*/  BSYNC B1 ;  /* 0x0000000000017941 */ /* 0x000fea0003800000 */
.L_x_204:
        /* <DEDUP_REMOVED lines=14> */
.L_x_207:
[----:B------:R-:W-:Y:S05]  /*6a70*/  BSYNC B1 ;  /* 0x0000000000017941 */ /* 0x000fea0003800000 */
.L_x_206:
        /* <DEDUP_REMOVED lines=11> */
.L_x_209:
[----:B------:R-:W-:Y:S05]  /*6b30*/  BSYNC B1 ;  /* 0x0000000000017941 */ /* 0x000fea0003800000 */
.L_x_208:
        /* <DEDUP_REMOVED lines=11> */
.L_x_211:
[----:B------:R-:W-:Y:S05]  /*6bf0*/  BSYNC B1 ;  /* 0x0000000000017941 */ /* 0x000fea0003800000 */
.L_x_210:
        /* <DEDUP_REMOVED lines=10> */
.L_x_213:
[----:B------:R-:W-:Y:S05]  /*6ca0*/  BSYNC B1 ;  /* 0x0000000000017941 */ /* 0x000fea0003800000 */
.L_x_212:
        /* <DEDUP_REMOVED lines=14> */
.L_x_215:
[----:B------:R-:W-:Y:S05]  /*6d90*/  BSYNC B1 ;  /* 0x0000000000017941 */ /* 0x000fea0003800000 */
.L_x_214:
        /* <DEDUP_REMOVED lines=11> */
.L_x_217:
[----:B------:R-:W-:Y:S05]  /*6e50*/  BSYNC B1 ;  /* 0x0000000000017941 */ /* 0x000fea0003800000 */
.L_x_216:
        /* <DEDUP_REMOVED lines=11> */
.L_x_219:
[----:B------:R-:W-:Y:S05]  /*6f10*/  BSYNC B1 ;  /* 0x0000000000017941 */ /* 0x000fea0003800000 */
.L_x_218:
        /* <DEDUP_REMOVED lines=10> */
.L_x_221:
[----:B------:R-:W-:Y:S05]  /*6fc0*/  BSYNC B1 ;  /* 0x0000000000017941 */ /* 0x000fea0003800000 */
.L_x_220:
        /* <DEDUP_REMOVED lines=14> */
.L_x_223:
[----:B------:R-:W-:Y:S05]  /*70b0*/  BSYNC B1 ;  /* 0x0000000000017941 */ /* 0x000fea0003800000 */
.L_x_222:
        /* <DEDUP_REMOVED lines=11> */
.L_x_225:
[----:B------:R-:W-:Y:S05]  /*7170*/  BSYNC B1 ;  /* 0x0000000000017941 */ /* 0x000fea0003800000 */
.L_x_224:
        /* <DEDUP_REMOVED lines=11> */
.L_x_227:
[----:B------:R-:W-:Y:S05]  /*7230*/  BSYNC B1 ;  /* 0x0000000000017941 */ /* 0x000fea0003800000 */
.L_x_226:
        /* <DEDUP_REMOVED lines=10> */
.L_x_229:
[----:B------:R-:W-:Y:S05]  /*72e0*/  BSYNC B1 ;  /* 0x0000000000017941 */ /* 0x000fea0003800000 */
.L_x_228:
        /* <DEDUP_REMOVED lines=14> */
.L_x_231:
[----:B------:R-:W-:Y:S05]  /*73d0*/  BSYNC B1 ;  /* 0x0000000000017941 */ /* 0x000fea0003800000 */
.L_x_230:
        /* <DEDUP_REMOVED lines=11> */
.L_x_233:
[----:B------:R-:W-:Y:S05]  /*7490*/  BSYNC B1 ;  /* 0x0000000000017941 */ /* 0x000fea0003800000 */
.L_x_232:
        /* <DEDUP_REMOVED lines=11> */
.L_x_235:
[----:B------:R-:W-:Y:S05]  /*7550*/  BSYNC B1 ;  /* 0x0000000000017941 */ /* 0x000fea0003800000 */
.L_x_234:
        /* <DEDUP_REMOVED lines=10> */
.L_x_237:
[----:B------:R-:W-:Y:S05]  /*7600*/  BSYNC B1 ;  /* 0x0000000000017941 */ /* 0x000fea0003800000 */
.L_x_236:
        /* <DEDUP_REMOVED lines=14> */
.L_x_239:
[----:B------:R-:W-:Y:S05]  /*76f0*/  BSYNC B1 ;  /* 0x0000000000017941 */ /* 0x000fea0003800000 */
.L_x_238:
        /* <DEDUP_REMOVED lines=11> */
.L_x_241:
[----:B------:R-:W-:Y:S05]  /*77b0*/  BSYNC B1 ;  /* 0x0000000000017941 */ /* 0x000fea0003800000 */
.L_x_240:
        /* <DEDUP_REMOVED lines=11> */
.L_x_243:
[----:B------:R-:W-:Y:S05]  /*7870*/  BSYNC B1 ;  /* 0x0000000000017941 */ /* 0x000fea0003800000 */
.L_x_242:
        /* <DEDUP_REMOVED lines=10> */
.L_x_245:
[----:B------:R-:W-:Y:S05]  /*7920*/  BSYNC B1 ;  /* 0x0000000000017941 */ /* 0x000fea0003800000 */
.L_x_244:
        /* <DEDUP_REMOVED lines=14> */
.L_x_247:
[----:B------:R-:W-:Y:S05]  /*7a10*/  BSYNC B1 ;  /* 0x0000000000017941 */ /* 0x000fea0003800000 */
.L_x_246:
        /* <DEDUP_REMOVED lines=11> */
.L_x_249:
[----:B------:R-:W-:Y:S05]  /*7ad0*/  BSYNC B1 ;  /* 0x0000000000017941 */ /* 0x000fea0003800000 */
.L_x_248:
        /* <DEDUP_REMOVED lines=11> */
.L_x_251:
[----:B------:R-:W-:Y:S05]  /*7b90*/  BSYNC B1 ;  /* 0x0000000000017941 */ /* 0x000fea0003800000 */
.L_x_250:
        /* <DEDUP_REMOVED lines=10> */
.L_x_253:
[----:B------:R-:W-:Y:S05]  /*7c40*/  BSYNC B1 ;  /* 0x0000000000017941 */ /* 0x000fea0003800000 */
.L_x_252:
        /* <DEDUP_REMOVED lines=14> */
.L_x_255:
[----:B------:R-:W-:Y:S05]  /*7d30*/  BSYNC B1 ;  /* 0x0000000000017941 */ /* 0x000fea0003800000 */
.L_x_254:
        /* <DEDUP_REMOVED lines=11> */
.L_x_257:
[----:B------:R-:W-:Y:S05]  /*7df0*/  BSYNC B1 ;  /* 0x0000000000017941 */ /* 0x000fea0003800000 */
.L_x_256:
        /* <DEDUP_REMOVED lines=11> */
.L_x_259:
[----:B------:R-:W-:Y:S05]  /*7eb0*/  BSYNC B1 ;  /* 0x0000000000017941 */ /* 0x000fea0003800000 */
.L_x_258:
        /* <DEDUP_REMOVED lines=10> */
.L_x_261:
[----:B------:R-:W-:Y:S05]  /*7f60*/  BSYNC B1 ;  /* 0x0000000000017941 */ /* 0x000fea0003800000 */
.L_x_260:
        /* <DEDUP_REMOVED lines=14> */
.L_x_263:
[----:B------:R-:W-:Y:S05]  /*8050*/  BSYNC B1 ;  /* 0x0000000000017941 */ /* 0x000fea0003800000 */
.L_x_262:
[----:B0----5:R-:W-:Y:S01]  /*8060*/  IMAD R20, R165, R10, RZ ;  /* 0x0000000aa5147224 */ /* 0x021fe200078e02ff */
[----:B------:R-:W-:Y:S01]  /*8070*/  ISETP.GT.AND P2, PT, R164, RZ, P1 ;  /* 0x000000ffa400720c */ /* 0x000fe20000f44270 */
        /* <DEDUP_REMOVED lines=8> */
.L_x_265:
[----:B------:R-:W-:Y:S05]  /*8100*/  BSYNC B1 ;  /* 0x0000000000017941 */ /* 0x000fea0003800000 */
.L_x_264:
[----:B------:R-:W-:Y:S01]  /*8110*/  IADD3 R20, P5, R34, R4, RZ ;  /* 0x0000000422147210 */ /* 0x000fe20007fbe0ff */
[----:B----45:R-:W-:Y:S01]  /*8120*/  IMAD R30, R165, R10, RZ ;  /* 0x0000000aa51e7224 */ /* 0x030fe200078e02ff */
[----:B------:R-:W-:Y:S01]  /*8130*/  ISETP.GT.AND P4, PT, R164, 0x8, P4 ;  /* 0x00000008a400780c */ /* 0x000fe20002784270 */
[----:B------:R-:W-:Y:S01]  /*8140*/  BSSY B1, `(.L_x_266) ;  /* 0x000000a000017945 */ /* 0x000fe20003800000 */
[----:B------:R-:W-:Y:S01]  /*8150*/  IADD3 R26, P6, R26, UR10, RZ ;  /* 0x0000000a1a1a7c10 */ /* 0x000fe2000ffde0ff */
[----:B------:R-:W-:Y:S01]  /*8160*/  IMAD R145, R145, R11, R30 ;  /* 0x0000000b91917224 */ /* 0x000fe200078e021e */
[----:B------:R-:W-:Y:S01]  /*8170*/  ISETP.GT.AND P0, PT, R5, 0xf8, PT ;  /* 0x000000f80500780c */ /* 0x000fe20003f04270 */
[----:B0-----:R-:W-:Y:S01]  /*8180*/  IMAD.X R21, R35, 0x1, R6, P5 ;  /* 0x0000000123157824 */ /* 0x001fe200028e0606 */
[----:B------:R-:W-:Y:S02]  /*8190*/  IADD3 R30, P5, R32, R19, RZ ;  /* 0x00000013201e7210 */ /* 0x000fe40007fbe0ff */
[----:B------:R-:W-:-:S02]  /*81a0*/  IADD3.X R27, R27, UR11, RZ, P6, !PT ;  /* 0x0000000b1b1b7c10 */ /* 0x000fc4000b7fe4ff */
[----:B------:R0:W-:Y:S03]  /*81b0*/  @P2 STG.E desc[UR16][R20.64], R145 ;  /* 0x0000009114002986 */ /* 0x0001e6000c101910 */
[----:B------:R-:W-:Y:S06]  /*81c0*/  @!P4 BRA `(.L_x_267) ;  /* 0x000000000004c947 */ /* 0x000fec0003800000 */
[----:B------:R4:W5:Y:S02]  /*81d0*/  LDG.E.LTC128B R165, desc[UR16][R26.64] ;  /* 0x000000101aa57981 */ /* 0x000964000c1e1920 */
.L_x_267:
[----:B------:R-:W-:Y:S05]  /*81e0*/  BSYNC B1 ;  /* 0x0000000000017941 */ /* 0x000fea0003800000 */
.L_x_266:
[----:B----45:R-:W-:Y:S01]  /*81f0*/  IMAD R26, R165, R10, RZ ;  /* 0x0000000aa51a7224 */ /* 0x030fe200078e02ff */
[----:B------:R-:W-:Y:S01]  /*8200*/  ISETP.GT.AND P2, PT, R5, 0xf9, PT ;  /* 0x000000f90500780c */ /* 0x000fe20003f44270 */
[----:B------:R-:W-:Y:S01]  /*8210*/  IMAD.X R31, R33, 0x1, R18, P5 ;  /* 0x00000001211f7824 */ /* 0x000fe200028e0612 */
[----:B------:R-:W-:Y:S01]  /*8220*/  ISETP.GT.AND P1, PT, R164, 0x8, P1 ;  /* 0x00000008a400780c */ /* 0x000fe20000f24270 */
[----:B------:R-:W-:Y:S01]  /*8230*/  IMAD R5, R146, R11, R26 ;  /* 0x0000000b92057224 */ /* 0x000fe200078e021a */
[----:B------:R-:W-:Y:S01]  /*8240*/  IADD3 R24, P5, R24, UR10, RZ ;  /* 0x0000000a18187c10 */ /* 0x000fe2000ffbe0ff */
[----:B------:R-:W-:Y:S03]  /*8250*/  BSSY B1, `(.L_x_268) ;  /* 0x0000005000017945 */ /* 0x000fe60003800000 */
[----:B------:R4:W-:Y:S01]  /*8260*/  @P4 STG.E desc[UR16][R30.64], R5 ;  /* 0x000000051e004986 */ /* 0x0009e2000c101910 */
[----:B------:R-:W-:-:S06]  /*8270*/  IADD3.X R25, R25, UR11, RZ, P5, !PT ;  /* 0x0000000b19197c10 */ /* 0x000fcc000affe4ff */
[----:B------:R-:W-:Y:S05]  /*8280*/  @!P1 BRA `(.L_x_269) ;  /* 0x0000000000049947 */ /* 0x000fea0003800000 */
[----:B------:R0:W5:Y:S02]  /*8290*/  LDG.E.LTC128B R165, desc[UR16][R24.64] ;  /* 0x0000001018a57981 */ /* 0x000164000c1e1920 */
.L_x_269:
[----:B------:R-:W-:Y:S05]  /*82a0*/  BSYNC B1 ;  /* 0x0000000000017941 */ /* 0x000fea0003800000 */
.L_x_268:
[----:B0-----:R-:W-:Y:S01]  /*82b0*/  IADD3 R24, P6, R34, R19, RZ ;  /* 0x0000001322187210 */ /* 0x001fe20007fde0ff */
[----:B----45:R-:W-:Y:S01]  /*82c0*/  IMAD R30, R165, R10, RZ ;  /* 0x0000000aa51e7224 */ /* 0x030fe200078e02ff */
[----:B------:R-:W-:Y:S01]  /*82d0*/  ISETP.GT.AND P4, PT, R164, RZ, P0 ;  /* 0x000000ffa400720c */ /* 0x000fe20000784270 */
[----:B------:R-:W-:Y:S01]  /*82e0*/  BSSY B1, `(.L_x_270) ;  /* 0x0000009000017945 */ /* 0x000fe20003800000 */
[----:B------:R-:W-:Y:S01]  /*82f0*/  IADD3 R26, P5, R28, R4, RZ ;  /* 0x000000041c1a7210 */ /* 0x000fe20007fbe0ff */
[----:B------:R-:W-:Y:S02]  /*8300*/  IMAD.X R25, R35, 0x1, R18, P6 ;  /* 0x0000000123197824 */ /* 0x000fe400030e0612 */
[----:B------:R-:W-:-:S05]  /*8310*/  IMAD R147, R147, R11, R30 ;  /* 0x0000000b93937224 */ /* 0x000fca00078e021e */
[----:B------:R0:W-:Y:S03]  /*8320*/  @P1 STG.E desc[UR16][R24.64], R147 ;  /* 0x0000009318001986 */ /* 0x0001e6000c101910 */
[----:B------:R-:W-:Y:S05]  /*8330*/  @!P4 BRA `(.L_x_271) ;  /* 0x00000000000cc947 */ /* 0x000fea0003800000 */
[----:B0-----:R-:W-:-:S04]  /*8340*/  IADD3 R24, P1, R22, UR12, RZ ;  /* 0x0000000c16187c10 */ /* 0x001fc8000ff3e0ff */
[----:B------:R-:W-:-:S05]  /*8350*/  IADD3.X R25, R23, UR13, RZ, P1, !PT ;  /* 0x0000000d17197c10 */ /* 0x000fca0008ffe4ff */
[----:B------:R4:W5:Y:S04]  /*8360*/  LDG.E.LTC128B R165, desc[UR16][R24.64] ;  /* 0x0000001018a57981 */ /* 0x000968000c1e1920 */
.L_x_271:
[----:B------:R-:W-:Y:S05]  /*8370*/  BSYNC B1 ;  /* 0x0000000000017941 */ /* 0x000fea0003800000 */
.L_x_270:
[----:B-----5:R-:W-:Y:S01]  /*8380*/  IMAD R5, R165, R10, RZ ;  /* 0x0000000aa5057224 */ /* 0x020fe200078e02ff */
[----:B------:R-:W-:Y:S01]  /*8390*/  ISETP.GT.AND P1, PT, R164, RZ, P2 ;  /* 0x000000ffa400720c */ /* 0x000fe20001724270 */
[----:B------:R-:W-:Y:S01]  /*83a0*/  IMAD.X R27, R29, 0x1, R6, P5 ;  /* 0x000000011d1b7824 */ /* 0x000fe200028e0606 */
[----:B0---4-:R-:W-:Y:S01]  /*83b0*/  IADD3 R24, P5, R20, R4, RZ ;  /* 0x0000000414187210 */ /* 0x011fe20007fbe0ff */
[----:B------:R-:W-:Y:S01]  /*83c0*/  IMAD R25, R148, R11, R5 ;  /* 0x0000000b94197224 */ /* 0x000fe200078e0205 */
[----:B------:R-:W-:Y:S01]  /*83d0*/  IADD3 R4, P6, R36, UR12, RZ ;  /* 0x0000000c24047c10 */ /* 0x000fe2000ffde0ff */
[----:B------:R-:W-:Y:S03]  /*83e0*/  BSSY B1, `(.L_x_272) ;  /* 0x0000005000017945 */ /* 0x000fe60003800000 */
[----:B------:R0:W-:Y:S01]  /*83f0*/  @P4 STG.E desc[UR16][R26.64], R25 ;  /* 0x000000191a004986 */ /* 0x0001e2000c101910 */
[----:B------:R-:W-:-:S04]  /*8400*/  IADD3.X R5, R37, UR13, RZ, P6, !PT ;  /* 0x0000000d25057c10 */ /* 0x000fc8000b7fe4ff */
[----:B------:R-:W-:Y:S05]  /*8410*/  @!P1 BRA `(.L_x_273) ;  /* 0x0000000000049947 */ /* 0x000fea0003800000 */
[----:B------:R4:W5:Y:S02]  /*8420*/  LDG.E.LTC128B R165, desc[UR16][R4.64] ;  /* 0x0000001004a57981 */ /* 0x000964000c1e1920 */
.L_x_273:
[----:B------:R-:W-:Y:S05]  /*8430*/  BSYNC B1 ;  /* 0x0000000000017941 */ /* 0x000fea0003800000 */
.L_x_272:
[----:B----45:R-:W-:Y:S01]  /*8440*/  IMAD R4, R165, R10, RZ ;  /* 0x0000000aa5047224 */ /* 0x030fe200078e02ff */
[----:B------:R-:W-:Y:S01]  /*8450*/  ISETP.GT.AND P0, PT, R164, 0x8, P0 ;  /* 0x00000008a400780c */ /* 0x000fe20000704270 */
[----:B0-----:R-:W-:Y:S01]  /*8460*/  IMAD.X R25, R21, 0x1, R6, P5 ;  /* 0x0000000115197824 */ /* 0x001fe200028e0606 */
        /* <DEDUP_REMOVED lines=8> */
.L_x_275:
[----:B------:R-:W-:Y:S05]  /*84f0*/  BSYNC B1 ;  /* 0x0000000000017941 */ /* 0x000fea0003800000 */
.L_x_274:
[----:B------:R-:W-:Y:S01]  /*8500*/  ISETP.GT.AND P2, PT, R164, 0x8, P2 ;  /* 0x00000008a400780c */ /* 0x000fe20001744270 */
[----:B----45:R-:W-:Y:S01]  /*8510*/  IMAD R4, R165, R10, RZ ;  /* 0x0000000aa5047224 */ /* 0x030fe200078e02ff */
[----:B------:R-:W-:Y:S01]  /*8520*/  BSSY B1, `(.L_x_276) ;  /* 0x0000008000017945 */ /* 0x000fe20003800000 */
[----:B------:R-:W-:Y:S02]  /*8530*/  IMAD.X R27, R29, 0x1, R18, P5 ;  /* 0x000000011d1b7824 */ /* 0x000fe400028e0612 */
[----:B---3--:R-:W-:-:S05]  /*8540*/  IMAD R23, R150, R11, R4 ;  /* 0x0000000b96177224 */ /* 0x008fca00078e0204 */
[----:B------:R3:W-:Y:S01]  /*8550*/  @P0 STG.E desc[UR16][R26.64], R23 ;  /* 0x000000171a000986 */ /* 0x0007e2000c101910 */
[----:B------:R-:W-:-:S04]  /*8560*/  IADD3 R4, P0, R36, UR10, RZ ;  /* 0x0000000a24047c10 */ /* 0x000fc8000ff1e0ff */
[----:B------:R-:W-:Y:S01]  /*8570*/  IADD3.X R5, R37, UR11, RZ, P0, !PT ;  /* 0x0000000b25057c10 */ /* 0x000fe200087fe4ff */
[----:B------:R-:W-:Y:S08]  /*8580*/  @!P2 BRA `(.L_x_277) ;  /* 0x000000000004a947 */ /* 0x000ff00003800000 */
[----:B------:R4:W5:Y:S02]  /*8590*/  LDG.E.LTC128B R165, desc[UR16][R4.64] ;  /* 0x0000001004a57981 */ /* 0x000964000c1e1920 */
.L_x_277:
[----:B------:R-:W-:Y:S05]  /*85a0*/  BSYNC B1 ;  /* 0x0000000000017941 */ /* 0x000fea0003800000 */
.L_x_276:
[----:B------:R-:W-:Y:S05]  /*85b0*/  @!P2 BRA `(.L_x_278) ;  /* 0x0000002c0014a947 */ /* 0x000fea0003800000 */
[----:B----4-:R-:W-:Y:S01]  /*85c0*/  IADD3 R4, P0, R20, R19, RZ ;  /* 0x0000001314047210 */ /* 0x010fe20007f1e0ff */
[----:B-----5:R-:W-:-:S04]  /*85d0*/  IMAD R6, R165, R10, RZ ;  /* 0x0000000aa5067224 */ /* 0x020fc800078e02ff */
[----:B------:R-:W-:Y:S02]  /*85e0*/  IMAD.X R5, R21, 0x1, R18, P0 ;  /* 0x0000000115057824 */ /* 0x000fe400000e0612 */
[----:B------:R-:W-:-:S05]  /*85f0*/  IMAD R151, R151, R11, R6 ;  /* 0x0000000b97977224 */ /* 0x000fca00078e0206 */
[----:B------:R4:W-:Y:S01]  /*8600*/  STG.E desc[UR16][R4.64], R151 ;  /* 0x0000009704007986 */ /* 0x0009e2000c101910 */
[----:B------:R-:W-:Y:S05]  /*8610*/  BRA `(.L_x_278) ;  /* 0x0000002800fc7947 */ /* 0x000fea0003800000 */
.L_x_27:
[----:B------:R-:W-:Y:S01]  /*8620*/  ULDC.64 UR10, c[0x0][0x6c0] ;  /* 0x0001b000000a7ab9 */ /* 0x000fe20000000a00 */
[----:B------:R-:W-:Y:S01]  /*8630*/  ISETP.GT.AND P2, PT, R5, 0x1, PT ;  /* 0x000000010500780c */ /* 0x000fe20003f44270 */
[-C--:B------:R-:W-:Y:S01]  /*8640*/  IMAD R153, R24, R11.reuse, RZ ;  /* 0x0000000b18997224 */ /* 0x080fe200078e02ff */
[----:B------:R-:W-:Y:S01]  /*8650*/  LEA R20, P0, R168, UR10, 0x2 ;  /* 0x0000000aa8147c11 */ /* 0x000fe2000f8010ff */
[-C--:B------:R-:W-:Y:S01]  /*8660*/  IMAD R155, R25, R11.reuse, RZ ;  /* 0x0000000b199b7224 */ /* 0x080fe200078e02ff */
[----:B------:R-:W-:Y:S01]  /*8670*/  ISETP.GT.AND P4, PT, R164, RZ, P2 ;  /* 0x000000ffa400720c */ /* 0x000fe20001784270 */
[----:B------:R-:W-:Y:S01]  /*8680*/  IMAD.SHL.U32 R6, R18, 0x20, RZ ;  /* 0x0000002012067824 */ /* 0x000fe200078e00ff */
[----:B------:R-:W-:Y:S01]  /*8690*/  LEA.HI.X R21, R168, UR11, R159, 0x2, P0 ;  /* 0x0000000ba8157c11 */ /* 0x000fe200080f149f */
[-C--:B------:R-:W-:Y:S01]  /*86a0*/  IMAD R157, R26, R11.reuse, RZ ;  /* 0x0000000b1a9d7224 */ /* 0x080fe200078e02ff */
[----:B------:R-:W-:Y:S01]  /*86b0*/  ISETP.GT.AND P1, PT, R164, 0x8, P1 ;  /* 0x00000008a400780c */ /* 0x000fe20000f24270 */
[-C--:B------:R-:W-:Y:S01]  /*86c0*/  IMAD R159, R28, R11.reuse, RZ ;  /* 0x0000000b1c9f7224 */ /* 0x080fe200078e02ff */
[----:B------:R-:W-:Y:S01]  /*86d0*/  ISETP.GT.AND P0, PT, R5, 0x8, PT ;  /* 0x000000080500780c */ /* 0x000fe20003f04270 */
[----:B------:R0:W-:Y:S01]  /*86e0*/  @P5 STG.E desc[UR16][R20.64], R153 ;  /* 0x0000009914005986 */ /* 0x0001e2000c101910 */
[----:B------:R-:W-:Y:S01]  /*86f0*/  LEA R22, P5, R18, R20, 0x2 ;  /* 0x0000001412167211 */ /* 0x000fe200078a10ff */
[-C--:B------:R-:W-:Y:S01]  /*8700*/  IMAD R33, R33, R11.reuse, RZ ;  /* 0x0000000b21217224 */ /* 0x080fe200078e02ff */
[----:B------:R-:W-:Y:S01]  /*8710*/  ISETP.GT.AND P2, PT, R164, 0x8, P2 ;  /* 0x00000008a400780c */ /* 0x000fe20001744270 */
[----:B------:R-:W-:Y:S01]  /*8720*/  IMAD R35, R35, R11, RZ ;  /* 0x0000000b23237224 */ /* 0x000fe200078e02ff */
[C-C-:B------:R-:W-:Y:S01]  /*8730*/  LEA.HI.X R23, R18.reuse, R21, R19.reuse, 0x2, P5 ;  /* 0x0000001512177211 */ /* 0x140fe200028f1413 */
[-C--:B------:R-:W-:Y:S01]  /*8740*/  IMAD R37, R37, R11.reuse, RZ ;  /* 0x0000000b25257224 */ /* 0x080fe200078e02ff */
[----:B------:R-:W-:Y:S01]  /*8750*/  SHF.L.U64.HI R4, R18, 0x5, R19 ;  /* 0x0000000512047819 */ /* 0x000fe20000010213 */
[-C--:B------:R-:W-:Y:S01]  /*8760*/  IMAD R39, R39, R11.reuse, RZ ;  /* 0x0000000b27277224 */ /* 0x080fe200078e02ff */
[----:B------:R-:W-:Y:S01]  /*8770*/  ISETP.GT.AND P5, PT, R164, RZ, P0 ;  /* 0x000000ffa400720c */ /* 0x000fe200007a4270 */
[----:B------:R1:W-:Y:S01]  /*8780*/  @P4 STG.E desc[UR16][R22.64], R155 ;  /* 0x0000009b16004986 */ /* 0x0003e2000c101910 */
[-C--:B------:R-:W-:Y:S01]  /*8790*/  IADD3 R24, P4, R20, R6.reuse, RZ ;  /* 0x0000000614187210 */ /* 0x080fe20007f9e0ff */
[-C--:B0-----:R-:W-:Y:S01]  /*87a0*/  IMAD R153, R27, R11.reuse, RZ ;  /* 0x0000000b1b997224 */ /* 0x081fe200078e02ff */
[-C--:B------:R-:W-:Y:S01]  /*87b0*/  IADD3 R26, P6, R22, R6.reuse, RZ ;  /* 0x00000006161a7210 */ /* 0x080fe20007fde0ff */
[----:B------:R0:W-:Y:S01]  /*87c0*/  @P1 STG.E desc[UR16][R20.64+0x20], R157 ;  /* 0x0000209d14001986 */ /* 0x0001e2000c101910 */
[----:B------:R-:W-:Y:S01]  /*87d0*/  ISETP.GT.AND P1, PT, R5, 0x9, PT ;  /* 0x000000090500780c */ /* 0x000fe20003f24270 */
[--C-:B------:R-:W-:Y:S01]  /*87e0*/  IMAD.X R25, R21, 0x1, R4.reuse, P4 ;  /* 0x0000000115197824 */ /* 0x100fe200020e0604 */
[C---:B------:R-:W-:Y:S01]  /*87f0*/  ISETP.GT.AND P0, PT, R164.reuse, 0x8, P0 ;  /* 0x00000008a400780c */ /* 0x040fe20000704270 */
[----:B------:R2:W-:Y:S01]  /*8800*/  @P2 STG.E desc[UR16][R22.64+0x20], R153 ;  /* 0x0000209916002986 */ /* 0x0005e2000c101910 */
[----:B------:R-:W-:Y:S01]  /*8810*/  ISETP.GT.AND P4, PT, R164, RZ, P1 ;  /* 0x000000ffa400720c */ /* 0x000fe20000f84270 */
[--C-:B------:R-:W-:Y:S01]  /*8820*/  IMAD.X R27, R23, 0x1, R4.reuse, P6 ;  /* 0x00000001171b7824 */ /* 0x100fe200030e0604 */
[----:B------:R-:W-:Y:S01]  /*8830*/  IADD3 R19, P2, R6, 0x20, RZ ;  /* 0x0000002006137810 */ /* 0x000fe20007f5e0ff */
[----:B------:R3:W-:Y:S01]  /*8840*/  @P5 STG.E desc[UR16][R24.64], R159 ;  /* 0x0000009f18005986 */ /* 0x0007e2000c101910 */
[-C--:B-1----:R-:W-:Y:S01]  /*8850*/  IMAD R155, R29, R11.reuse, RZ ;  /* 0x0000000b1d9b7224 */ /* 0x082fe200078e02ff */
[----:B------:R-:W-:Y:S01]  /*8860*/  ISETP.GT.AND P1, PT, R164, 0x8, P1 ;  /* 0x00000008a400780c */ /* 0x000fe20000f24270 */
[----:B------:R-:W-:Y:S01]  /*8870*/  IMAD R41, R41, R11, RZ ;  /* 0x0000000b29297224 */ /* 0x000fe200078e02ff */
[----:B0-----:R-:W-:Y:S01]  /*8880*/  IADD3 R20, P5, R20, R19, RZ ;  /* 0x0000001314147210 */ /* 0x001fe20007fbe0ff */
[----:B------:R-:W-:Y:S01]  /*8890*/  IMAD.X R18, RZ, RZ, R4, P2 ;  /* 0x000000ffff127224 */ /* 0x000fe200010e0604 */
[----:B------:R-:W-:Y:S01]  /*88a0*/  ISETP.GT.AND P2, PT, R5, 0x10, PT ;  /* 0x000000100500780c */ /* 0x000fe20003f44270 */
[----:B------:R-:W-:Y:S01]  /*88b0*/  IMAD R157, R30, R11, RZ ;  /* 0x0000000b1e9d7224 */ /* 0x000fe200078e02ff */
[----:B------:R-:W-:Y:S01]  /*88c0*/  IADD3 R28, P6, R24, R6, RZ ;  /* 0x00000006181c7210 */ /* 0x000fe20007fde0ff */
[--C-:B------:R-:W-:Y:S01]  /*88d0*/  IMAD.X R21, R21, 0x1, R18.reuse, P5 ;  /* 0x0000000115157824 */ /* 0x100fe200028e0612 */
[----:B------:R0:W-:Y:S01]  /*88e0*/  @P4 STG.E desc[UR16][R26.64], R155 ;  /* 0x0000009b1a004986 */ /* 0x0001e2000c101910 */
[----:B--2---:R-:W-:Y:S01]  /*88f0*/  IADD3 R22, P4, R22, R19, RZ ;  /* 0x0000001316167210 */ /* 0x004fe20007f9e0ff */
[----:B------:R-:W-:Y:S01]  /*8900*/  IMAD R153, R31, R11, RZ ;  /* 0x0000000b1f997224 */ /* 0x000fe200078e02ff */
[----:B------:R-:W-:Y:S01]  /*8910*/  ISETP.GT.AND P5, PT, R164, RZ, P2 ;  /* 0x000000ffa400720c */ /* 0x000fe200017a4270 */
[----:B------:R1:W-:Y:S01]  /*8920*/  @P0 STG.E desc[UR16][R20.64], R157 ;  /* 0x0000009d14000986 */ /* 0x0003e2000c101910 */
[----:B------:R-:W-:Y:S01]  /*8930*/  ISETP.GT.AND P0, PT, R5, 0x11, PT ;  /* 0x000000110500780c */ /* 0x000fe20003f04270 */
[----:B------:R-:W-:-:S02]  /*8940*/  IMAD.X R23, R23, 0x1, R18, P4 ;  /* 0x0000000117177824 */ /* 0x000fc400020e0612 */
[-C--:B---3--:R-:W-:Y:S01]  /*8950*/  IMAD R159, R32, R11.reuse, RZ ;  /* 0x0000000b209f7224 */ /* 0x088fe200078e02ff */
[C---:B------:R-:W-:Y:S01]  /*8960*/  ISETP.GT.AND P4, PT, R164.reuse, RZ, P0 ;  /* 0x000000ffa400720c */ /* 0x040fe20000784270 */
[--C-:B------:R-:W-:Y:S01]  /*8970*/  IMAD.X R29, R25, 0x1, R4.reuse, P6 ;  /* 0x00000001191d7824 */ /* 0x100fe200030e0604 */
[----:B------:R2:W-:Y:S01]  /*8980*/  @P1 STG.E desc[UR16][R22.64], R153 ;  /* 0x0000009916001986 */ /* 0x0005e2000c101910 */
[----:B------:R-:W-:Y:S01]  /*8990*/  ISETP.GT.AND P1, PT, R164, 0x8, P2 ;  /* 0x00000008a400780c */ /* 0x000fe20001724270 */
[-C--:B0-----:R-:W-:Y:S01]  /*89a0*/  IMAD R155, R34, R11.reuse, RZ ;  /* 0x0000000b229b7224 */ /* 0x081fe200078e02ff */
[-C--:B------:R-:W-:Y:S01]  /*89b0*/  IADD3 R30, P2, R26, R6.reuse, RZ ;  /* 0x000000061a1e7210 */ /* 0x080fe20007f5e0ff */
[----:B------:R-:W-:Y:S01]  /*89c0*/  IMAD R43, R43, R11, RZ ;  /* 0x0000000b2b2b7224 */ /* 0x000fe200078e02ff */
[----:B------:R-:W-:Y:S01]  /*89d0*/  @P5 STG.E desc[UR16][R28.64], R159 ;  /* 0x0000009f1c005986 */ /* 0x000fe2000c101910 */
[----:B-1----:R-:W-:Y:S01]  /*89e0*/  IADD3 R20, P5, R24, R19, RZ ;  /* 0x0000001318147210 */ /* 0x002fe20007fbe0ff */
[-C--:B------:R-:W-:Y:S01]  /*89f0*/  IMAD R45, R45, R11.reuse, RZ ;  /* 0x0000000b2d2d7224 */ /* 0x080fe200078e02ff */
[----:B------:R-:W-:Y:S01]  /*8a00*/  ISETP.GT.AND P0, PT, R164, 0x8, P0 ;  /* 0x00000008a400780c */ /* 0x000fe20000704270 */
[----:B------:R-:W-:Y:S01]  /*8a10*/  IMAD.X R31, R27, 0x1, R4, P2 ;  /* 0x000000011b1f7824 */ /* 0x000fe200010e0604 */
[----:B------:R-:W-:Y:S01]  /*8a20*/  ISETP.GT.AND P2, PT, R5, 0x18, PT ;  /* 0x000000180500780c */ /* 0x000fe20003f44270 */
[--C-:B------:R-:W-:Y:S01]  /*8a30*/  IMAD.X R21, R25, 0x1, R18.reuse, P5 ;  /* 0x0000000119157824 */ /* 0x100fe200028e0612 */
[----:B------:R-:W-:Y:S01]  /*8a40*/  IADD3 R24, P6, R28, R6, RZ ;  /* 0x000000061c187210 */ /* 0x000fe20007fde0ff */
[----:B--2---:R-:W-:Y:S01]  /*8a50*/  IMAD R153, R36, R11, RZ ;  /* 0x0000000b24997224 */ /* 0x004fe200078e02ff */
[----:B------:R0:W-:Y:S01]  /*8a60*/  @P4 STG.E desc[UR16][R30.64], R33 ;  /* 0x000000211e004986 */ /* 0x0001e2000c101910 */
[----:B------:R-:W-:Y:S01]  /*8a70*/  IADD3 R22, P4, R26, R19, RZ ;  /* 0x000000131a167210 */ /* 0x000fe20007f9e0ff */
[----:B------:R-:W-:Y:S01]  /*8a80*/  IMAD R47, R47, R11, RZ ;  /* 0x0000000b2f2f7224 */ /* 0x000fe200078e02ff */
[----:B------:R-:W-:Y:S01]  /*8a90*/  ISETP.GT.AND P5, PT, R164, RZ, P2 ;  /* 0x000000ffa400720c */ /* 0x000fe200017a4270 */
[----:B------:R1:W-:Y:S01]  /*8aa0*/  @P1 STG.E desc[UR16][R20.64], R155 ;  /* 0x0000009b14001986 */ /* 0x0003e2000c101910 */
[----:B------:R-:W-:Y:S01]  /*8ab0*/  ISETP.GT.AND P1, PT, R5, 0x19, PT ;  /* 0x000000190500780c */ /* 0x000fe20003f24270 */
[----:B------:R-:W-:-:S02]  /*8ac0*/  IMAD.X R23, R27, 0x1, R18, P4 ;  /* 0x000000011b177824 */ /* 0x000fc400020e0612 */
[--C-:B------:R-:W-:Y:S01]  /*8ad0*/  IMAD.X R25, R29, 0x1, R4.reuse, P6 ;  /* 0x000000011d197824 */ /* 0x100fe200030e0604 */
[C---:B------:R-:W-:Y:S01]  /*8ae0*/  ISETP.GT.AND P4, PT, R164.reuse, RZ, P1 ;  /* 0x000000ffa400720c */ /* 0x040fe20000f84270 */
[-C--:B------:R-:W-:Y:S01]  /*8af0*/  IMAD R49, R49, R11.reuse, RZ ;  /* 0x0000000b31317224 */ /* 0x080fe200078e02ff */
        /* <DEDUP_REMOVED lines=14> */
[----:B------:R-:W-:Y:S01]  /*8be0*/  @P4 STG.E desc[UR16][R26.64], R37 ;  /* 0x000000251a004986 */ /* 0x000fe2000c101910 */
        /* <DEDUP_REMOVED lines=11> */
[-C--:B------:R-:W-:Y:S01]  /*8ca0*/  IMAD R59, R59, R11.reuse, RZ ;  /* 0x0000000b3b3b7224 */ /* 0x080fe200078e02ff */
[-C--:B------:R-:W-:Y:S01]  /*8cb0*/  IADD3 R30, P2, R26, R6.reuse, RZ ;  /* 0x000000061a1e7210 */ /* 0x080fe20007f5e0ff */
[----:B------:R-:W-:Y:S01]  /*8cc0*/  IMAD R61, R61, R11, RZ ;  /* 0x0000000b3d3d7224 */ /* 0x000fe200078e02ff */
[----:B------:R2:W-:Y:S01]  /*8cd0*/  @P5 STG.E desc[UR16][R28.64], R35 ;  /* 0x000000231c005986 */ /* 0x0005e2000c101910 */
[----:B0-----:R-:W-:Y:S01]  /*8ce0*/  IADD3 R20, P5, R24, R19, RZ ;  /* 0x0000001318147210 */ /* 0x001fe20007fbe0ff */
[-C--:B------:R-:W-:Y:S01]  /*8cf0*/  IMAD R33, R42, R11.reuse, RZ ;  /* 0x0000000b2a217224 */ /* 0x080fe200078e02ff */
[----:B------:R-:W-:Y:S01]  /*8d00*/  ISETP.GT.AND P0, PT, R164, 0x8, P0 ;  /* 0x00000008a400780c */ /* 0x000fe20000704270 */
[----:B------:R-:W-:Y:S01]  /*8d10*/  IMAD.X R31, R27, 0x1, R4, P2 ;  /* 0x000000011b1f7824 */ /* 0x000fe200010e0604 */
[----:B------:R-:W-:Y:S01]  /*8d20*/  ISETP.GT.AND P2, PT, R5, 0x28, PT ;  /* 0x000000280500780c */ /* 0x000fe20003f44270 */
[--C-:B------:R-:W-:Y:S01]  /*8d30*/  IMAD.X R21, R25, 0x1, R18.reuse, P5 ;  /* 0x0000000119157824 */ /* 0x100fe200028e0612 */
[----:B------:R-:W-:Y:S01]  /*8d40*/  IADD3 R24, P6, R28, R6, RZ ;  /* 0x000000061c187210 */ /* 0x000fe20007fde0ff */
[----:B------:R-:W-:Y:S01]  /*8d50*/  IMAD R63, R63, R11, RZ ;  /* 0x0000000b3f3f7224 */ /* 0x000fe200078e02ff */
[----:B------:R-:W-:Y:S01]  /*8d60*/  @P4 STG.E desc[UR16][R30.64], R41 ;  /* 0x000000291e004986 */ /* 0x000fe2000c101910 */
[----:B-1----:R-:W-:Y:S01]  /*8d70*/  IADD3 R22, P4, R26, R19, RZ ;  /* 0x000000131a167210 */ /* 0x002fe20007f9e0ff */
[----:B------:R-:W-:Y:S01]  /*8d80*/  IMAD R65, R65, R11, RZ ;  /* 0x0000000b41417224 */ /* 0x000fe200078e02ff */
[----:B------:R-:W-:Y:S01]  /*8d90*/  ISETP.GT.AND P5, PT, R164, RZ, P2 ;  /* 0x000000ffa400720c */ /* 0x000fe200017a4270 */
[----:B------:R0:W-:Y:S01]  /*8da0*/  @P1 STG.E desc[UR16][R20.64], R33 ;  /* 0x0000002114001986 */ /* 0x0001e2000c101910 */
[----:B------:R-:W-:Y:S01]  /*8db0*/  ISETP.GT.AND P1, PT, R5, 0x29, PT ;  /* 0x000000290500780c */ /* 0x000fe20003f24270 */
[----:B------:R-:W-:-:S02]  /*8dc0*/  IMAD.X R23, R27, 0x1, R18, P4 ;  /* 0x000000011b177824 */ /* 0x000fc400020e0612 */
[-C--:B--2---:R-:W-:Y:S01]  /*8dd0*/  IMAD R35, R44, R11.reuse, RZ ;  /* 0x0000000b2c237224 */ /* 0x084fe200078e02ff */
[C---:B------:R-:W-:Y:S01]  /*8de0*/  ISETP.GT.AND P4, PT, R164.reuse, RZ, P1 ;  /* 0x000000ffa400720c */ /* 0x040fe20000f84270 */
[--C-:B------:R-:W-:Y:S01]  /*8df0*/  IMAD.X R25, R29, 0x1, R4.reuse, P6 ;  /* 0x000000011d197824 */ /* 0x100fe200030e0604 */
        /* <DEDUP_REMOVED lines=132> */
[-C--:B------:R-:W-:Y:S01]  /*9640*/  IADD3 R24, P6, R28, R6.reuse, RZ ;  /* 0x000000061c187210 */ /* 0x080fe20007fde0ff */
[-C--:B------:R-:W-:Y:S01]  /*9650*/  IMAD R111, R111, R11.reuse, RZ ;  /* 0x0000000b6f6f7224 */ /* 0x080fe200078e02ff */
[----:B------:R-:W-:Y:S01]  /*9660*/  @P4 STG.E desc[UR16][R30.64], R65 ;  /* 0x000000411e004986 */ /* 0x000fe2000c101910 */
[----:B------:R-:W-:Y:S01]  /*9670*/  ISETP.GT.AND P5, PT, R164, RZ, P2 ;  /* 0x000000ffa400720c */ /* 0x000fe200017a4270 */
[----:B------:R-:W-:Y:S01]  /*9680*/  IMAD R113, R113, R11, RZ ;  /* 0x0000000b71717224 */ /* 0x000fe200078e02ff */
[----:B-1----:R-:W-:Y:S01]  /*9690*/  IADD3 R22, P4, R26, R19, RZ ;  /* 0x000000131a167210 */ /* 0x002fe20007f9e0ff */
[----:B------:R0:W-:Y:S01]  /*96a0*/  @P1 STG.E desc[UR16][R20.64], R33 ;  /* 0x0000002114001986 */ /* 0x0001e2000c101910 */
[----:B------:R-:W-:Y:S01]  /*96b0*/  ISETP.GT.AND P1, PT, R5, 0x59, PT ;  /* 0x000000590500780c */ /* 0x000fe20003f24270 */
[-C--:B--2---:R-:W-:Y:S01]  /*96c0*/  IMAD R35, R68, R11.reuse, RZ ;  /* 0x0000000b44237224 */ /* 0x084fe200078e02ff */
[C---:B------:R-:W-:Y:S01]  /*96d0*/  ISETP.GT.AND P2, PT, R164.reuse, 0x8, P2 ;  /* 0x00000008a400780c */ /* 0x040fe20001744270 */
[----:B------:R-:W-:Y:S01]  /*96e0*/  IMAD.X R23, R27, 0x1, R18, P4 ;  /* 0x000000011b177824 */ /* 0x000fe200020e0612 */
[C---:B------:R-:W-:Y:S01]  /*96f0*/  ISETP.GT.AND P4, PT, R164.reuse, RZ, P1 ;  /* 0x000000ffa400720c */ /* 0x040fe20000f84270 */
[----:B------:R-:W-:Y:S01]  /*9700*/  IMAD.X R25, R29, 0x1, R4, P6 ;  /* 0x000000011d197824 */ /* 0x000fe200030e0604 */
[----:B------:R-:W-:Y:S01]  /*9710*/  ISETP.GT.AND P1, PT, R164, 0x8, P1 ;  /* 0x00000008a400780c */ /* 0x000fe20000f24270 */
[-C--:B------:R-:W-:Y:S01]  /*9720*/  IMAD R115, R115, R11.reuse, RZ ;  /* 0x0000000b73737224 */ /* 0x080fe200078e02ff */
[----:B------:R1:W-:Y:S01]  /*9730*/  @P0 STG.E desc[UR16][R22.64], R67 ;  /* 0x0000004316000986 */ /* 0x0003e2000c101910 */
[----:B------:R-:W-:Y:S01]  /*9740*/  IADD3 R26, P0, R30, R6, RZ ;  /* 0x000000061e1a7210 */ /* 0x000fe20007f1e0ff */
[----:B------:R-:W-:-:S02]  /*9750*/  IMAD R117, R117, R11, RZ ;  /* 0x0000000b75757224 */ /* 0x000fc400078e02ff */
[----:B------:R2:W-:Y:S01]  /*9760*/  @P5 STG.E desc[UR16][R24.64], R35 ;  /* 0x0000002318005986 */ /* 0x0005e2000c101910 */
[----:B0-----:R-:W-:Y:S01]  /*9770*/  IADD3 R20, P5, R28, R19, RZ ;  /* 0x000000131c147210 */ /* 0x001fe20007fbe0ff */
[----:B------:R-:W-:Y:S01]  /*9780*/  IMAD.X R27, R31, 0x1, R4, P0 ;  /* 0x000000011f1b7824 */ /* 0x000fe200000e0604 */
[----:B------:R-:W-:Y:S01]  /*9790*/  ISETP.GT.AND P0, PT, R5, 0x60, PT ;  /* 0x000000600500780c */ /* 0x000fe20003f04270 */
[----:B------:R-:W-:Y:S01]  /*97a0*/  IMAD R33, R70, R11, RZ ;  /* 0x0000000b46217224 */ /* 0x000fe200078e02ff */
[-C--:B------:R-:W-:Y:S01]  /*97b0*/  IADD3 R28, P6, R24, R6.reuse, RZ ;  /* 0x00000006181c7210 */ /* 0x080fe20007fde0ff */
[--C-:B------:R-:W-:Y:S01]  /*97c0*/  IMAD.X R21, R29, 0x1, R18.reuse, P5 ;  /* 0x000000011d157824 */ /* 0x100fe200028e0612 */
[----:B------:R-:W-:Y:S01]  /*97d0*/  @P4 STG.E desc[UR16][R26.64], R69 ;  /* 0x000000451a004986 */ /* 0x000fe2000c101910 */
[----:B-1----:R-:W-:Y:S01]  /*97e0*/  IADD3 R22, P5, R30, R19, RZ ;  /* 0x000000131e167210 */ /* 0x002fe20007fbe0ff */
[-C--:B------:R-:W-:Y:S01]  /*97f0*/  IMAD R119, R119, R11.reuse, RZ ;  /* 0x0000000b77777224 */ /* 0x080fe200078e02ff */
[C---:B------:R-:W-:Y:S01]  /*9800*/  ISETP.GT.AND P4, PT, R164.reuse, RZ, P0 ;  /* 0x000000ffa400720c */ /* 0x040fe20000784270 */
[----:B------:R0:W-:Y:S01]  /*9810*/  @P2 STG.E desc[UR16][R20.64], R33 ;  /* 0x0000002114002986 */ /* 0x0001e2000c101910 */
[----:B------:R-:W-:Y:S01]  /*9820*/  ISETP.GT.AND P2, PT, R5, 0x61, PT ;  /* 0x000000610500780c */ /* 0x000fe20003f44270 */
[----:B------:R-:W-:Y:S01]  /*9830*/  IMAD.X R23, R31, 0x1, R18, P5 ;  /* 0x000000011f177824 */ /* 0x000fe200028e0612 */
[----:B------:R-:W-:Y:S01]  /*9840*/  ISETP.GT.AND P0, PT, R164, 0x8, P0 ;  /* 0x00000008a400780c */ /* 0x000fe20000704270 */
[-C--:B--2---:R-:W-:Y:S01]  /*9850*/  IMAD R35, R72, R11.reuse, RZ ;  /* 0x0000000b48237224 */ /* 0x084fe200078e02ff */
[----:B------:R-:W-:Y:S01]  /*9860*/  ISETP.GT.AND P5, PT, R164, RZ, P2 ;  /* 0x000000ffa400720c */ /* 0x000fe200017a4270 */
[--C-:B------:R-:W-:Y:S01]  /*9870*/  IMAD.X R29, R25, 0x1, R4.reuse, P6 ;  /* 0x00000001191d7824 */ /* 0x100fe200030e0604 */
[----:B------:R1:W-:Y:S01]  /*9880*/  @P1 STG.E desc[UR16][R22.64], R71 ;  /* 0x0000004716001986 */ /* 0x0003e2000c101910 */
[-C--:B------:R-:W-:Y:S01]  /*9890*/  IADD3 R30, P1, R26, R6.reuse, RZ ;  /* 0x000000061a1e7210 */ /* 0x080fe20007f3e0ff */
[-C--:B------:R-:W-:Y:S01]  /*98a0*/  IMAD R121, R121, R11.reuse, RZ ;  /* 0x0000000b79797224 */ /* 0x080fe200078e02ff */
[----:B------:R-:W-:Y:S01]  /*98b0*/  ISETP.GT.AND P2, PT, R164, 0x8, P2 ;  /* 0x00000008a400780c */ /* 0x000fe20001744270 */
[----:B------:R-:W-:Y:S01]  /*98c0*/  IMAD R123, R123, R11, RZ ;  /* 0x0000000b7b7b7224 */ /* 0x000fe200078e02ff */
        /* <DEDUP_REMOVED lines=109> */
[----:B------:R-:W-:Y:S01]  /*9fa0*/  IMAD.X R25, R29, 0x1, R4, P6 ;  /* 0x000000011d197824 */ /* 0x000fe200030e0604 */
[----:B------:R1:W-:Y:S01]  /*9fb0*/  @P0 STG.E desc[UR16][R22.64], R91 ;  /* 0x0000005b16000986 */ /* 0x0003e2000c101910 */
[----:B------:R-:W-:Y:S01]  /*9fc0*/  IADD3 R26, P0, R30, R6, RZ ;  /* 0x000000061e1a7210 */ /* 0x000fe20007f1e0ff */
[----:B------:R-:W-:Y:S01]  /*9fd0*/  IMAD R151, R151, R11, RZ ;  /* 0x0000000b97977224 */ /* 0x000fe200078e02ff */
[----:B------:R-:W-:-:S02]  /*9fe0*/  ISETP.GT.AND P1, PT, R164, 0x8, P1 ;  /* 0x00000008a400780c */ /* 0x000fc40000f24270 */
        /* <DEDUP_REMOVED lines=8> */
[----:B-1----:R-:W-:Y:S02]  /*a070*/  IADD3 R22, P5, R30, R19, RZ ;  /* 0x000000131e167210 */ /* 0x002fe40007fbe0ff */
[C---:B------:R-:W-:Y:S01]  /*a080*/  ISETP.GT.AND P4, PT, R164.reuse, RZ, P0 ;  /* 0x000000ffa400720c */ /* 0x040fe20000784270 */
[----:B------:R0:W-:Y:S01]  /*a090*/  @P2 STG.E desc[UR16][R20.64], R33 ;  /* 0x0000002114002986 */ /* 0x0001e2000c101910 */
[----:B------:R-:W-:Y:S01]  /*a0a0*/  ISETP.GT.AND P2, PT, R5, 0x91, PT ;  /* 0x000000910500780c */ /* 0x000fe20003f44270 */
[----:B------:R-:W-:Y:S01]  /*a0b0*/  IMAD.X R23, R31, 0x1, R18, P5 ;  /* 0x000000011f177824 */ /* 0x000fe200028e0612 */
[----:B------:R-:W-:Y:S01]  /*a0c0*/  ISETP.GT.AND P0, PT, R164, 0x8, P0 ;  /* 0x00000008a400780c */ /* 0x000fe20000704270 */
[----:B--2---:R-:W-:Y:S01]  /*a0d0*/  IMAD R35, R96, R11, RZ ;  /* 0x0000000b60237224 */ /* 0x004fe200078e02ff */
[----:B------:R-:W-:Y:S01]  /*a0e0*/  ISETP.GT.AND P5, PT, R164, RZ, P2 ;  /* 0x000000ffa400720c */ /* 0x000fe200017a4270 */
[----:B------:R-:W-:Y:S01]  /*a0f0*/  IMAD.X R29, R25, 0x1, R4, P6 ;  /* 0x00000001191d7824 */ /* 0x000fe200030e0604 */
[----:B------:R1:W-:Y:S01]  /*a100*/  @P1 STG.E desc[UR16][R22.64], R95 ;  /* 0x0000005f16001986 */ /* 0x0003e2000c101910 */
[----:B------:R-:W-:-:S02]  /*a110*/  IADD3 R30, P1, R26, R6, RZ ;  /* 0x000000061a1e7210 */ /* 0x000fc40007f3e0ff */
[----:B------:R-:W-:Y:S02]  /*a120*/  ISETP.GT.AND P2, PT, R164, 0x8, P2 ;  /* 0x00000008a400780c */ /* 0x000fe40001744270 */
[----:B------:R2:W-:Y:S01]  /*a130*/  @P4 STG.E desc[UR16][R28.64], R35 ;  /* 0x000000231c004986 */ /* 0x0005e2000c101910 */
[----:B0-----:R-:W-:Y:S01]  /*a140*/  IADD3 R20, P4, R24, R19, RZ ;  /* 0x0000001318147210 */ /* 0x001fe20007f9e0ff */
[----:B------:R-:W-:Y:S01]  /*a150*/  IMAD.X R31, R27, 0x1, R4, P1 ;  /* 0x000000011b1f7824 */ /* 0x000fe200008e0604 */
[----:B------:R-:W-:Y:S01]  /*a160*/  ISETP.GT.AND P1, PT, R5, 0x98, PT ;  /* 0x000000980500780c */ /* 0x000fe20003f24270 */
[----:B------:R-:W-:Y:S01]  /*a170*/  IMAD R33, R98, R11, RZ ;  /* 0x0000000b62217224 */ /* 0x000fe200078e02ff */
[----:B------:R-:W-:Y:S01]  /*a180*/  IADD3 R24, P6, R28, R6, RZ ;  /* 0x000000061c187210 */ /* 0x000fe20007fde0ff */
[----:B------:R-:W-:Y:S01]  /*a190*/  IMAD.X R21, R25, 0x1, R18, P4 ;  /* 0x0000000119157824 */ /* 0x000fe200020e0612 */
[----:B------:R-:W-:Y:S01]  /*a1a0*/  @P5 STG.E desc[UR16][R30.64], R97 ;  /* 0x000000611e005986 */ /* 0x000fe2000c101910 */
[----:B-1----:R-:W-:-:S02]  /*a1b0*/  IADD3 R22, P5, R26, R19, RZ ;  /* 0x000000131a167210 */ /* 0x002fc40007fbe0ff */
        /* <DEDUP_REMOVED lines=9> */
[----:B------:R-:W-:Y:S02]  /*a250*/  IADD3 R26, P2, R30, R6, RZ ;  /* 0x000000061e1a7210 */ /* 0x000fe40007f5e0ff */
        /* <DEDUP_REMOVED lines=189> */
[----:B------:R-:W-:-:S02]  /*ae30*/  ISETP.GT.AND P4, PT, R164, RZ, P2 ;  /* 0x000000ffa400720c */ /* 0x000fc40001784270 */
        /* <DEDUP_REMOVED lines=8> */
[----:B------:R-:W-:Y:S02]  /*aec0*/  ISETP.GT.AND P1, PT, R164, 0x8, P1 ;  /* 0x00000008a400780c */ /* 0x000fe40000f24270 */
[----:B------:R1:W-:Y:S01]  /*aed0*/  @P0 STG.E desc[UR16][R22.64], R139 ;  /* 0x0000008b16000986 */ /* 0x0003e2000c101910 */
[----:B------:R-:W-:Y:S01]  /*aee0*/  IADD3 R26, P0, R30, R6, RZ ;  /* 0x000000061e1a7210 */ /* 0x000fe20007f1e0ff */
[----:B0-----:R-:W-:-:S02]  /*aef0*/  IMAD R33, R142, R11, RZ ;  /* 0x0000000b8e217224 */ /* 0x001fc400078e02ff */
[----:B------:R0:W-:Y:S01]  /*af00*/  @P4 STG.E desc[UR16][R24.64], R35 ;  /* 0x0000002318004986 */ /* 0x0001e2000c101910 */
[-C--:B------:R-:W-:Y:S01]  /*af10*/  IADD3 R20, P4, R28, R19.reuse, RZ ;  /* 0x000000131c147210 */ /* 0x080fe20007f9e0ff */
[----:B------:R-:W-:Y:S01]  /*af20*/  IMAD.X R27, R31, 0x1, R4, P0 ;  /* 0x000000011f1b7824 */ /* 0x000fe200000e0604 */
[----:B------:R-:W-:Y:S02]  /*af30*/  ISETP.GT.AND P0, PT, R5, 0xf0, PT ;  /* 0x000000f00500780c */ /* 0x000fe40003f04270 */
[----:B------:R-:W-:Y:S01]  /*af40*/  IADD3 R28, P6, R24, R6, RZ ;  /* 0x00000006181c7210 */ /* 0x000fe20007fde0ff */
[--C-:B------:R-:W-:Y:S01]  /*af50*/  IMAD.X R21, R29, 0x1, R18.reuse, P4 ;  /* 0x000000011d157824 */ /* 0x100fe200020e0612 */
[----:B------:R-:W-:Y:S01]  /*af60*/  @P5 STG.E desc[UR16][R26.64], R141 ;  /* 0x0000008d1a005986 */ /* 0x000fe2000c101910 */
[----:B-1----:R-:W-:Y:S02]  /*af70*/  IADD3 R22, P5, R30, R19, RZ ;  /* 0x000000131e167210 */ /* 0x002fe40007fbe0ff */
[----:B------:R-:W-:Y:S01]  /*af80*/  ISETP.GT.AND P4, PT, R164, RZ, P0 ;  /* 0x000000ffa400720c */ /* 0x000fe20000784270 */
[----:B------:R1:W-:Y:S01]  /*af90*/  @P2 STG.E desc[UR16][R20.64], R33 ;  /* 0x0000002114002986 */ /* 0x0003e2000c101910 */
[----:B------:R-:W-:Y:S01]  /*afa0*/  ISETP.GT.AND P2, PT, R5, 0xf1, PT ;  /* 0x000000f10500780c */ /* 0x000fe20003f44270 */
[----:B------:R-:W-:-:S02]  /*afb0*/  IMAD.X R23, R31, 0x1, R18, P5 ;  /* 0x000000011f177824 */ /* 0x000fc400028e0612 */
[--C-:B------:R-:W-:Y:S01]  /*afc0*/  IMAD.X R29, R25, 0x1, R4.reuse, P6 ;  /* 0x00000001191d7824 */ /* 0x100fe200030e0604 */
[----:B------:R-:W-:Y:S01]  /*afd0*/  ISETP.GT.AND P5, PT, R164, RZ, P2 ;  /* 0x000000ffa400720c */ /* 0x000fe200017a4270 */
[----:B0-----:R-:W-:Y:S01]  /*afe0*/  IMAD R35, R144, R11, RZ ;  /* 0x0000000b90237224 */ /* 0x001fe200078e02ff */
[----:B------:R-:W-:Y:S01]  /*aff0*/  ISETP.GT.AND P6, PT, R164, 0x8, P0 ;  /* 0x00000008a400780c */ /* 0x000fe200007c4270 */
[----:B------:R0:W-:Y:S01]  /*b000*/  @P1 STG.E desc[UR16][R22.64], R143 ;  /* 0x0000008f16001986 */ /* 0x0001e2000c101910 */
[----:B------:R-:W-:Y:S02]  /*b010*/  IADD3 R30, P0, R26, R6, RZ ;  /* 0x000000061a1e7210 */ /* 0x000fe40007f1e0ff */
[----:B------:R-:W-:Y:S01]  /*b020*/  ISETP.GT.AND P2, PT, R164, 0x8, P2 ;  /* 0x00000008a400780c */ /* 0x000fe20001744270 */
[----:B------:R2:W-:Y:S01]  /*b030*/  @P4 STG.E desc[UR16][R28.64], R35 ;  /* 0x000000231c004986 */ /* 0x0005e2000c101910 */
[----:B-1----:R-:W-:Y:S01]  /*b040*/  IADD3 R20, P1, R24, R19, RZ ;  /* 0x0000001318147210 */ /* 0x002fe20007f3e0ff */
[----:B------:R-:W-:Y:S01]  /*b050*/  IMAD.X R31, R27, 0x1, R4, P0 ;  /* 0x000000011b1f7824 */ /* 0x000fe200000e0604 */
[----:B------:R-:W-:Y:S01]  /*b060*/  ISETP.GT.AND P0, PT, R5, 0xf8, PT ;  /* 0x000000f80500780c */ /* 0x000fe20003f04270 */
[----:B------:R-:W-:-:S02]  /*b070*/  IMAD R33, R146, R11, RZ ;  /* 0x0000000b92217224 */ /* 0x000fc400078e02ff */
[--C-:B------:R-:W-:Y:S01]  /*b080*/  IMAD.X R21, R25, 0x1, R18.reuse, P1 ;  /* 0x0000000119157824 */ /* 0x100fe200008e0612 */
[----:B------:R-:W-:Y:S01]  /*b090*/  @P5 STG.E desc[UR16][R30.64], R145 ;  /* 0x000000911e005986 */ /* 0x000fe2000c101910 */
[-C--:B0-----:R-:W-:Y:S02]  /*b0a0*/  IADD3 R22, P4, R26, R19.reuse, RZ ;  /* 0x000000131a167210 */ /* 0x081fe40007f9e0ff */
[C---:B------:R-:W-:Y:S01]  /*b0b0*/  IADD3 R24, P5, R28.reuse, R6, RZ ;  /* 0x000000061c187210 */ /* 0x040fe20007fbe0ff */
[----:B------:R0:W-:Y:S01]  /*b0c0*/  @P6 STG.E desc[UR16][R20.64], R33 ;  /* 0x0000002114006986 */ /* 0x0001e2000c101910 */
[----:B------:R-:W-:Y:S01]  /*b0d0*/  ISETP.GT.AND P1, PT, R5, 0xf9, PT ;  /* 0x000000f90500780c */ /* 0x000fe20003f24270 */
[----:B------:R-:W-:Y:S01]  /*b0e0*/  IMAD.X R23, R27, 0x1, R18, P4 ;  /* 0x000000011b177824 */ /* 0x000fe200020e0612 */
[----:B--2---:R-:W-:Y:S01]  /*b0f0*/  IADD3 R28, P4, R28, R19, RZ ;  /* 0x000000131c1c7210 */ /* 0x004fe20007f9e0ff */
[----:B------:R-:W-:Y:S01]  /*b100*/  IMAD.X R25, R29, 0x1, R4, P5 ;  /* 0x000000011d197824 */ /* 0x000fe200028e0604 */
[----:B------:R-:W-:-:S02]  /*b110*/  ISETP.GT.AND P6, PT, R164, RZ, P0 ;  /* 0x000000ffa400720c */ /* 0x000fc400007c4270 */
[----:B------:R-:W-:Y:S01]  /*b120*/  IADD3 R26, P5, R30, R6, RZ ;  /* 0x000000061e1a7210 */ /* 0x000fe20007fbe0ff */
[----:B------:R-:W-:Y:S01]  /*b130*/  IMAD.X R29, R29, 0x1, R18, P4 ;  /* 0x000000011d1d7824 */ /* 0x000fe200020e0612 */
[C---:B------:R-:W-:Y:S01]  /*b140*/  ISETP.GT.AND P4, PT, R164.reuse, RZ, P1 ;  /* 0x000000ffa400720c */ /* 0x040fe20000f84270 */
[----:B------:R1:W-:Y:S01]  /*b150*/  @P2 STG.E desc[UR16][R22.64], R147 ;  /* 0x0000009316002986 */ /* 0x0003e2000c101910 */
[C---:B------:R-:W-:Y:S01]  /*b160*/  ISETP.GT.AND P0, PT, R164.reuse, 0x8, P0 ;  /* 0x00000008a400780c */ /* 0x040fe20000704270 */
[----:B------:R-:W-:Y:S01]  /*b170*/  IMAD.X R27, R31, 0x1, R4, P5 ;  /* 0x000000011f1b7824 */ /* 0x000fe200028e0604 */
[----:B------:R-:W-:Y:S01]  /*b180*/  ISETP.GT.AND P1, PT, R164, 0x8, P1 ;  /* 0x00000008a400780c */ /* 0x000fe20000f24270 */
[----:B0-----:R-:W-:Y:S01]  /*b190*/  IMAD R21, R150, R11, RZ ;  /* 0x0000000b96157224 */ /* 0x001fe200078e02ff */
[----:B------:R-:W-:Y:S01]  /*b1a0*/  IADD3 R4, P5, R30, R19, RZ ;  /* 0x000000131e047210 */ /* 0x000fe20007fbe0ff */
[----:B------:R-:W-:-:S04]  /*b1b0*/  IMAD R19, R148, R11, RZ ;  /* 0x0000000b94137224 */ /* 0x000fc800078e02ff */
[----:B------:R-:W-:Y:S01]  /*b1c0*/  IMAD.X R5, R31, 0x1, R18, P5 ;  /* 0x000000011f057824 */ /* 0x000fe200028e0612 */
[----:B------:R1:W-:Y:S04]  /*b1d0*/  @P6 STG.E desc[UR16][R24.64], R19 ;  /* 0x0000001318006986 */ /* 0x0003e8000c101910 */
[----:B------:R1:W-:Y:S04]  /*b1e0*/  @P4 STG.E desc[UR16][R26.64], R149 ;  /* 0x000000951a004986 */ /* 0x0003e8000c101910 */
[----:B------:R1:W-:Y:S04]  /*b1f0*/  @P0 STG.E desc[UR16][R28.64], R21 ;  /* 0x000000151c000986 */ /* 0x0003e8000c101910 */
[----:B------:R1:W-:Y:S02]  /*b200*/  @P1 STG.E desc[UR16][R4.64], R151 ;  /* 0x0000009704001986 */ /* 0x0003e4000c101910 */
.L_x_278:
[----:B------:R-:W-:Y:S05]  /*b210*/  BSYNC B0 ;  /* 0x0000000000007941 */ /* 0x000fea0003800000 */
.L_x_26:
[C---:B------:R-:W-:Y:S01]  /*b220*/  LEA R2, P0, R8.reuse, R2, 0x1 ;  /* 0x0000000208027211 */ /* 0x040fe200078008ff */
[----:B------:R-:W-:Y:S01]  /*b230*/  ULDC.64 UR10, c[0x0][0x750] ;  /* 0x0001d400000a7ab9 */ /* 0x000fe20000000a00 */
[----:B-1--4-:R-:W-:Y:S01]  /*b240*/  IMAD.U32 R4, RZ, RZ, UR9 ;  /* 0x00000009ff047e24 */ /* 0x012fe2000f8e00ff */
[----:B------:R-:W-:Y:S01]  /*b250*/  PRMT R18, RZ, 0x7610, R18 ;  /* 0x00007610ff127816 */ /* 0x000fe20000000012 */
[----:B------:R-:W-:Y:S01]  /*b260*/  IMAD.MOV.U32 R6, RZ, RZ, -0x1 ;  /* 0xffffffffff067424 */ /* 0x000fe200078e00ff */
[----:B------:R-:W-:Y:S01]  /*b270*/  LEA.HI.X R3, R8, R3, R0, 0x1, P0 ;  /* 0x0000000308037211 */ /* 0x000fe200000f0c00 */
[----:B------:R1:W-:Y:S01]  /*b280*/  SYNCS.ARRIVE.TRANS64.A1T0 RZ, [R4+UR19], RZ ;  /* 0x000000ff04ff79a7 */ /* 0x0003e20008100013 */
[----:B------:R-:W-:Y:S01]  /*b290*/  ISETP.GE.U32.AND P0, PT, R2, UR10, PT ;  /* 0x0000000a02007c0c */ /* 0x000fe2000bf06070 */
[----:B------:R-:W-:-:S03]  /*b2a0*/  IMAD.MOV.U32 R5, RZ, RZ, -0x1 ;  /* 0xffffffffff057424 */ /* 0x000fc600078e00ff */
[----:B------:R-:W-:Y:S01]  /*b2b0*/  ISETP.GE.U32.AND.EX P0, PT, R3, UR11, PT, P0 ;  /* 0x0000000b03007c0c */ /* 0x000fe2000bf06100 */
[----:B-1----:R-:W-:-:S12]  /*b2c0*/  IMAD.MOV.U32 R4, RZ, RZ, -0x1 ;  /* 0xffffffffff047424 */ /* 0x002fd800078e00ff */
[----:B------:R-:W-:Y:S05]  /*b2d0*/  @P0 BRA `(.L_x_279) ;  /* 0x0000000400600947 */ /* 0x000fea0003800000 */
[----:B------:R-:W1:Y:S01]  /*b2e0*/  S2R R28, SR_CTAID.X ;  /* 0x00000000001c7919 */ /* 0x000e620000002500 */
[----:B---3--:R-:W3:Y:S01]  /*b2f0*/  LDC.64 R22, c[0x0][0x728] ;  /* 0x0001ca00ff167b82 */ /* 0x008ee20000000a00 */
[----:B------:R-:W-:Y:S01]  /*b300*/  ULDC UR10, c[0x0][0x150] ;  /* 0x00005400000a7ab9 */ /* 0x000fe20000000800 */
[----:B------:R-:W-:Y:S01]  /*b310*/  IMAD.MOV.U32 R20, RZ, RZ, R2 ;  /* 0x000000ffff147224 */ /* 0x000fe200078e0002 */
[----:B------:R-:W4:Y:S01]  /*b320*/  S2R R30, SR_CTAID.Y ;  /* 0x00000000001e7919 */ /* 0x000f220000002600 */
[----:B------:R-:W-:-:S04]  /*b330*/  IMAD.MOV.U32 R21, RZ, RZ, R3 ;  /* 0x000000ffff157224 */ /* 0x000fc800078e0003 */
[----:B------:R-:W0:Y:S08]  /*b340*/  LDC R31, c[0x0][0x144] ;  /* 0x00005100ff1f7b82 */ /* 0x000e300000000800 */
[----:B------:R-:W0:Y:S08]  /*b350*/  LDC R6, c[0x0][0x730] ;  /* 0x0001cc00ff067b82 */ /* 0x000e300000000800 */
[----:B------:R-:W0:Y:S01]  /*b360*/  LDC.64 R26, c[0x0][0x720] ;  /* 0x0001c800ff1a7b82 */ /* 0x000e220000000a00 */
[----:B---3--:R-:W-:-:S04]  /*b370*/  ISETP.NE.U32.AND P0, PT, R22, RZ, PT ;  /* 0x000000ff1600720c */ /* 0x008fc80003f05070 */
[----:B------:R-:W-:Y:S02]  /*b380*/  ISETP.NE.AND.EX P0, PT, R23, RZ, PT, P0 ;  /* 0x000000ff1700720c */ /* 0x000fe40003f05300 */
[----:B-1----:R-:W-:-:S05]  /*b390*/  I2FP.F32.U32 R4, R28 ;  /* 0x0000001c00047245 */ /* 0x002fca0000201000 */
[----:B------:R-:W-:-:S04]  /*b3a0*/  FMUL R4, R4, UR10 ;  /* 0x0000000a04047c20 */ /* 0x000fc80008400000 */
[----:B------:R1:W3:Y:S02]  /*b3b0*/  F2I.U32.TRUNC.NTZ R29, R4 ;  /* 0x00000004001d7305 */ /* 0x0002e4000020f000 */
[----:B----4-:R-:W-:Y:S05]  /*b3c0*/  @!P0 BRA `(.L_x_280) ;  /* 0x0000000000288947 */ /* 0x010fea0003800000 */
[----:B------:R-:W4:Y:S02]  /*b3d0*/  LDC R5, c[0x0][0x734] ;  /* 0x0001cd00ff057b82 */ /* 0x000f240000000800 */
[----:B----4-:R-:W-:-:S05]  /*b3e0*/  IADD3 R21, P0, R2, R5, RZ ;  /* 0x0000000502157210 */ /* 0x010fca0007f1e0ff */
[----:B0-----:R-:W-:-:S04]  /*b3f0*/  IMAD.X R25, RZ, RZ, R3, P0 ;  /* 0x000000ffff197224 */ /* 0x001fc800000e0603 */
[----:B-1----:R-:W-:-:S04]  /*b400*/  IMAD.WIDE.U32 R4, R25, R22, RZ ;  /* 0x0000001619047225 */ /* 0x002fc800078e00ff */
[----:B------:R-:W-:-:S04]  /*b410*/  IMAD.WIDE.U32 R18, P0, R21, R23, R4 ;  /* 0x0000001715127225 */ /* 0x000fc80007800004 */
[----:B------:R-:W-:-:S04]  /*b420*/  IMAD.WIDE.U32 R4, R21, R22, RZ ;  /* 0x0000001615047225 */ /* 0x000fc800078e00ff */
[----:B------:R-:W-:Y:S01]  /*b430*/  IMAD.X R21, RZ, RZ, RZ, P0 ;  /* 0x000000ffff157224 */ /* 0x000fe200000e06ff */
[----:B------:R-:W-:Y:S01]  /*b440*/  IADD3 RZ, P0, R5, R18, RZ ;  /* 0x0000001205ff7210 */ /* 0x000fe20007f1e0ff */
[----:B------:R-:W-:-:S04]  /*b450*/  IMAD.MOV.U32 R20, RZ, RZ, R19 ;  /* 0x000000ffff147224 */ /* 0x000fc800078e0013 */
[----:B------:R-:W-:-:S08]  /*b460*/  IMAD.WIDE.U32.X R20, R25, R23, R20, P0 ;  /* 0x0000001719147225 */ /* 0x000fd000000e0414 */
.L_x_280:
[-CC-:B0-----:R-:W-:Y:S01]  /*b470*/  SHF.R.U64 R24, R20, R6.reuse, R21.reuse ;  /* 0x0000000614187219 */ /* 0x181fe20000001215 */
[----:B--2---:R-:W0:Y:S01]  /*b480*/  LDC.64 R34, c[0x0][0x740] ;  /* 0x0001d000ff227b82 */ /* 0x004e220000000a00 */
[----:B-1----:R-:W-:Y:S01]  /*b490*/  SHF.R.U32.HI R4, RZ, R6, R21 ;  /* 0x00000006ff047219 */ /* 0x002fe20000011615 */
[----:B---3--:R-:W-:Y:S01]  /*b4a0*/  IMAD.MOV R29, RZ, RZ, -R29 ;  /* 0x000000ffff1d7224 */ /* 0x008fe200078e0a1d */
[----:B------:R-:W-:Y:S01]  /*b4b0*/  IADD3 R19, P0, RZ, -R24, RZ ;  /* 0x80000018ff137210 */ /* 0x000fe20007f1e0ff */
[----:B------:R-:W-:Y:S01]  /*b4c0*/  ULDC UR10, c[0x0][0x154] ;  /* 0x00005500000a7ab9 */ /* 0x000fe20000000800 */
[----:B------:R-:W-:Y:S02]  /*b4d0*/  IMAD.MOV.U32 R21, RZ, RZ, 0x1 ;  /* 0x00000001ff157424 */ /* 0x000fe400078e00ff */
[----:B------:R-:W-:Y:S01]  /*b4e0*/  IMAD R29, R31, R29, R28 ;  /* 0x0000001d1f1d7224 */ /* 0x000fe200078e021c */
[----:B------:R-:W1:Y:S01]  /*b4f0*/  LDC R18, c[0x0][0x718] ;  /* 0x0001c600ff127b82 */ /* 0x000e620000000800 */
[----:B------:R-:W-:-:S04]  /*b500*/  IMAD.X R5, RZ, RZ, ~R4, P0 ;  /* 0x000000ffff057224 */ /* 0x000fc800000e0e04 */
[-C--:B------:R-:W-:Y:S02]  /*b510*/  IMAD R6, R5, R26.reuse, RZ ;  /* 0x0000001a05067224 */ /* 0x080fe400078e02ff */
[C---:B------:R-:W-:Y:S01]  /*b520*/  IMAD.WIDE.U32 R4, R19.reuse, R26, R2 ;  /* 0x0000001a13047225 */ /* 0x040fe200078e0002 */
[----:B------:R-:W2:Y:S03]  /*b530*/  LDC R20, c[0x0][0x708] ;  /* 0x0001c200ff147b82 */ /* 0x000ea60000000800 */
[----:B------:R-:W-:Y:S01]  /*b540*/  IMAD R19, R19, R27, R6 ;  /* 0x0000001b13137224 */ /* 0x000fe200078e0206 */
[----:B------:R-:W-:-:S03]  /*b550*/  I2FP.F32.U32 R6, R30 ;  /* 0x0000001e00067245 */ /* 0x000fc60000201000 */
[----:B------:R-:W-:Y:S01]  /*b560*/  IMAD.IADD R5, R5, 0x1, R19 ;  /* 0x0000000105057824 */ /* 0x000fe200078e0213 */
[----:B------:R-:W3:Y:S01]  /*b570*/  LDC R32, c[0x0][0x758] ;  /* 0x0001d600ff207b82 */ /* 0x000ee20000000800 */
[----:B0-----:R-:W-:Y:S01]  /*b580*/  ISETP.NE.U32.AND P0, PT, R34, RZ, PT ;  /* 0x000000ff2200720c */ /* 0x001fe20003f05070 */
[----:B------:R-:W-:-:S03]  /*b590*/  IMAD.MOV.U32 R19, RZ, RZ, -0x1 ;  /* 0xffffffffff137424 */ /* 0x000fc600078e00ff */
[----:B------:R-:W-:-:S03]  /*b5a0*/  ISETP.NE.AND.EX P0, PT, R35, RZ, PT, P0 ;  /* 0x000000ff2300720c */ /* 0x000fc60003f05300 */
[----:B------:R-:W0:Y:S01]  /*b5b0*/  LDC R27, c[0x0][0x148] ;  /* 0x00005200ff1b7b82 */ /* 0x000e220000000800 */
[-CC-:B-1----:R-:W-:Y:S02]  /*b5c0*/  SHF.R.U64 R22, R4, R18.reuse, R5.reuse ;  /* 0x0000001204167219 */ /* 0x182fe40000001205 */
[----:B------:R-:W-:Y:S01]  /*b5d0*/  SHF.R.U32.HI R5, RZ, R18, R5 ;  /* 0x00000012ff057219 */ /* 0x000fe20000011605 */
[----:B------:R-:W-:-:S04]  /*b5e0*/  FMUL R18, R6, UR10 ;  /* 0x0000000a06127c20 */ /* 0x000fc80008400000 */
[----:B------:R-:W1:Y:S01]  /*b5f0*/  LDC R28, c[0x0][0x700] ;  /* 0x0001c000ff1c7b82 */ /* 0x000e620000000800 */
[----:B------:R4:W0:Y:S01]  /*b600*/  F2I.U32.TRUNC.NTZ R25, R18 ;  /* 0x0000001200197305 */ /* 0x000822000020f000 */
[-CC-:B--2---:R-:W-:Y:S02]  /*b610*/  SHF.R.U64 R6, R22, R20.reuse, R5.reuse ;  /* 0x0000001416067219 */ /* 0x184fe40000001205 */
[----:B------:R-:W-:-:S04]  /*b620*/  SHF.R.U32.HI R5, RZ, R20, R5 ;  /* 0x00000014ff057219 */ /* 0x000fc80000011605 */
[----:B------:R-:W2:Y:S01]  /*b630*/  LDC R33, c[0x0][0x748] ;  /* 0x0001d200ff217b82 */ /* 0x000ea20000000800 */
[-CC-:B---3--:R-:W-:Y:S02]  /*b640*/  SHF.R.U64 R26, R6, R32.reuse, R5.reuse ;  /* 0x00000020061a7219 */ /* 0x188fe40000001205 */
[-C--:B------:R-:W-:Y:S02]  /*b650*/  SHF.L.U32 R19, R19, R32.reuse, RZ ;  /* 0x0000002013137219 */ /* 0x080fe400000006ff */
[-C--:B------:R-:W-:Y:S01]  /*b660*/  SHF.R.U32.HI R5, RZ, R32.reuse, R5 ;  /* 0x00000020ff057219 */ /* 0x080fe20000011605 */
[----:B------:R-:W-:Y:S01]  /*b670*/  IMAD.MOV.U32 R4, RZ, RZ, R26 ;  /* 0x000000ffff047224 */ /* 0x000fe200078e001a */
[----:B------:R-:W-:Y:S01]  /*b680*/  SHF.L.U32 R32, R21, R32, RZ ;  /* 0x0000002015207219 */ /* 0x000fe200000006ff */
[----:B------:R-:W3:Y:S01]  /*b690*/  LDC R36, c[0x0][0x738] ;  /* 0x0001ce00ff247b82 */ /* 0x000ee20000000800 */
[----:B------:R-:W-:-:S07]  /*b6a0*/  LOP3.LUT R31, RZ, R19, RZ, 0x33, !PT ;  /* 0x00000013ff1f7212 */ /* 0x000fce00078e33ff */
[----:B------:R-:W0:Y:S01]  /*b6b0*/  LDC R37, c[0x0][0x710] ;  /* 0x0001c400ff257b82 */ /* 0x000e220000000800 */
[----:B----4-:R-:W-:Y:S05]  /*b6c0*/  @!P0 BRA `(.L_x_281) ;  /* 0x0000000000288947 */ /* 0x010fea0003800000 */
[----:B------:R-:W4:Y:S02]  /*b6d0*/  LDC R21, c[0x0][0x74c] ;  /* 0x0001d300ff157b82 */ /* 0x000f240000000800 */
[----:B----4-:R-:W-:-:S05]  /*b6e0*/  IADD3 R21, P0, R26, R21, RZ ;  /* 0x000000151a157210 */ /* 0x010fca0007f1e0ff */
        /* <DEDUP_REMOVED lines=8> */
.L_x_281:
[----:B--2---:R-:W-:Y:S01]  /*b770*/  SHF.R.U64 R4, R4, R33, R5 ;  /* 0x0000002104047219 */ /* 0x004fe20000001205 */
[----:B-1----:R-:W-:Y:S01]  /*b780*/  VIADD R21, R28, 0xffffffff ;  /* 0xffffffff1c157836 */ /* 0x002fe20000000000 */
[----:B------:R-:W-:Y:S01]  /*b790*/  LOP3.LUT R19, R6, R31, RZ, 0xc0, !PT ;  /* 0x0000001f06137212 */ /* 0x000fe200078ec0ff */
[----:B0-----:R-:W-:Y:S02]  /*b7a0*/  IMAD.MOV R25, RZ, RZ, -R25 ;  /* 0x000000ffff197224 */ /* 0x001fe400078e0a19 */
[----:B------:R-:W-:Y:S02]  /*b7b0*/  IMAD.MOV R5, RZ, RZ, -R4 ;  /* 0x000000ffff057224 */ /* 0x000fe400078e0a04 */
[----:B------:R-:W-:Y:S01]  /*b7c0*/  IMAD R6, R32, R4, R19 ;  /* 0x0000000420067224 */ /* 0x000fe200078e0213 */
[----:B------:R-:W-:Y:S01]  /*b7d0*/  LOP3.LUT R19, R22, R21, RZ, 0xc0, !PT ;  /* 0x0000001516137212 */ /* 0x000fe200078ec0ff */
[----:B------:R-:W-:Y:S02]  /*b7e0*/  @P3 IMAD R29, R27, R25, R30 ;  /* 0x000000191b1d3224 */ /* 0x000fe400078e021e */
[----:B---3--:R-:W-:-:S02]  /*b7f0*/  IMAD R4, R5, R36, R26 ;  /* 0x0000002405047224 */ /* 0x008fc400078e021a */
[----:B------:R-:W-:Y:S02]  /*b800*/  IMAD R6, R6, R37, R29 ;  /* 0x0000002506067224 */ /* 0x000fe400078e021d */
[----:B------:R-:W-:Y:S02]  /*b810*/  IMAD R19, R4, R28, R19 ;  /* 0x0000001c04137224 */ /* 0x000fe400078e0213 */
[----:B------:R-:W-:Y:S02]  /*b820*/  IMAD.MOV.U32 R18, RZ, RZ, 0x1 ;  /* 0x00000001ff127424 */ /* 0x000fe400078e00ff */
[----:B------:R-:W-:Y:S01]  /*b830*/  IMAD.MOV.U32 R4, RZ, RZ, R24 ;  /* 0x000000ffff047224 */ /* 0x000fe200078e0018 */
[----:B------:R-:W-:Y:S02]  /*b840*/  SEL R5, R19, R6, !P3 ;  /* 0x0000000613057207 */ /* 0x000fe40005800000 */
[----:B------:R-:W-:-:S07]  /*b850*/  SEL R6, R6, R19, !P3 ;  /* 0x0000001306067207 */ /* 0x000fce0005800000 */
.L_x_279:
[----:B------:R-:W-:Y:S02]  /*b860*/  LOP3.LUT P0, RZ, R18, 0xff, RZ, 0xc0, !PT ;  /* 0x000000ff12ff7812 */ /* 0x000fe4000780c0ff */
[----:B------:R-:W-:-:S11]  /*b870*/  LOP3.LUT R163, R163, 0x1, RZ, 0x3c, !PT ;  /* 0x00000001a3a37812 */ /* 0x000fd600078e3cff */
[----:B------:R-:W-:Y:S05]  /*b880*/  @P0 BRA `(.L_x_282) ;  /* 0xffffff5c00580947 */ /* 0x000fea000383ffff */
[----:B------:R-:W-:Y:S05]  /*b890*/  EXIT ;  /* 0x000000000000794d */ /* 0x000fea0003800000 */
.L_x_14:
[----:B------:R-:W-:-:S08]  /*b8a0*/  ISETP.NE.AND P0, PT, R12, RZ, PT ;  /* 0x000000ff0c00720c */ /* 0x000fd00003f05270 */
[----:B-----5:R-:W0:-:S00]  /*b8b0*/  USETMAXREG.DEALLOC.CTAPOOL 0x28 ;  /* 0x00000028000079c8 */ /* 0x020e0000080e0500 */
[----:B------:R-:W-:Y:S05]  /*b8c0*/  @P0 EXIT ;  /* 0x000000000000094d */ /* 0x000fea0003800000 */
[----:B0-----:R-:W-:Y:S01]  /*b8d0*/  LOP3.LUT P0, RZ, R15, 0xff, RZ, 0xc0, !PT ;  /* 0x000000ff0fff7812 */ /* 0x001fe2000780c0ff */
[----:B------:R-:W-:Y:S02]  /*b8e0*/  IMAD.MOV.U32 R12, RZ, RZ, 0x1 ;  /* 0x00000001ff0c7424 */ /* 0x000fe400078e00ff */
[----:B------:R-:W-:-:S10]  /*b8f0*/  IMAD.MOV.U32 R15, RZ, RZ, RZ ;  /* 0x000000ffff0f7224 */ /* 0x000fd400078e00ff */
[----:B------:R-:W-:Y:S05]  /*b900*/  @!P0 BRA `(.L_x_283) ;  /* 0x0000000c00408947 */ /* 0x000fea0003800000 */
[----:B------:R-:W-:Y:S01]  /*b910*/  LOP3.LUT P0, RZ, R13, 0x1f, RZ, 0xc0, !PT ;  /* 0x0000001f0dff7812 */ /* 0x000fe2000780c0ff */
[----:B------:R-:W-:Y:S01]  /*b920*/  ULDC UR5, c[0x0][0x758] ;  /* 0x0001d60000057ab9 */ /* 0x000fe20000000800 */
[----:B------:R-:W-:Y:S01]  /*b930*/  UMOV UR7, 0xffffffff ;  /* 0xffffffff00077882 */ /* 0x000fe20000000000 */
[----:B------:R-:W-:Y:S01]  /*b940*/  BSSY B0, `(.L_x_283) ;  /* 0x00000cc000007945 */ /* 0x000fe20003800000 */
[----:B------:R-:W-:Y:S01]  /*b950*/  USHF.L.U32 UR7, UR7, UR5, URZ ;  /* 0x0000000507077299 */ /* 0x000fe2000800063f */
[C---:B------:R-:W-:Y:S01]  /*b960*/  ISETP.NE.AND P2, PT, R14.reuse, RZ, PT ;  /* 0x000000ff0e00720c */ /* 0x040fe20003f45270 */
[----:B------:R-:W-:Y:S01]  /*b970*/  IMAD.MOV.U32 R12, RZ, RZ, 0x1 ;  /* 0x00000001ff0c7424 */ /* 0x000fe200078e00ff */
[----:B------:R-:W-:Y:S01]  /*b980*/  ISETP.NE.OR P0, PT, R14, RZ, !P0 ;  /* 0x000000ff0e00720c */ /* 0x000fe20004705670 */
[----:B------:R-:W-:Y:S01]  /*b990*/  IMAD.MOV.U32 R14, RZ, RZ, 0x1 ;  /* 0x00000001ff0e7424 */ /* 0x000fe200078e00ff */
[----:B------:R-:W-:Y:S01]  /*b9a0*/  LOP3.LUT R13, R7, 0x2, RZ, 0xfc, !PT ;  /* 0x00000002070d7812 */ /* 0x000fe200078efcff */
[----:B------:R-:W-:Y:S01]  /*b9b0*/  IMAD.MOV.U32 R15, RZ, RZ, RZ ;  /* 0x000000ffff0f7224 */ /* 0x000fe200078e00ff */
[----:B------:R-:W-:Y:S01]  /*b9c0*/  ULDC UR4, c[0x0][0x700] ;  /* 0x0001c00000047ab9 */ /* 0x000fe20000000800 */
[----:B------:R-:W-:Y:S01]  /*b9d0*/  UMOV UR8, 0x1 ;  /* 0x0000000100087882 */ /* 0x000fe20000000000 */
[----:B------:R-:W-:-:S02]  /*b9e0*/  UIADD3 UR21, UR6, 0x1, URZ ;  /* 0x0000000106157890 */ /* 0x000fc4000fffe03f */
[----:B------:R-:W-:Y:S02]  /*b9f0*/  UIADD3 UR4, UR4, -0x1, URZ ;  /* 0xffffffff04047890 */ /* 0x000fe4000fffe03f */
[----:B------:R-:W-:Y:S02]  /*ba00*/  USHF.L.U32 UR5, UR8, UR5, URZ ;  /* 0x0000000508057299 */ /* 0x000fe4000800063f */
[----:B------:R-:W-:Y:S01]  /*ba10*/  ULOP3.LUT UR7, URZ, UR7, URZ, 0x33, !UPT ;  /* 0x000000073f077292 */ /* 0x000fe2000f8e333f */
[----:B------:R-:W-:-:S11]  /*ba20*/  ULDC.64 UR32, c[0x0][0x198] ;  /* 0x0000660000207ab9 */ /* 0x000fd60000000a00 */
.L_x_295:
[----:B------:R-:W-:-:S03]  /*ba30*/  UMOV UR8, 0xffffffff ;  /* 0xffffffff00087882 */ /* 0x000fc60000000000 */
[----:B------:R-:W-:Y:S05]  /*ba40*/  BRA.DIV UR8, `(.L_x_284) ;  /* 0x0000001608187947 */ /* 0x000fea000b800000 */
[----:B------:R-:W-:-:S13]  /*ba50*/  ELECT P1, URZ, PT ;  /* 0x00000000003f782f */ /* 0x000fda0003820000 */
.L_x_316:
[----:B------:R-:W0:Y:S01]  /*ba60*/  LDC R10, c[0x0][0x604] ;  /* 0x00018100ff0a7b82 */ /* 0x000e220000000800 */
[----:B------:R-:W-:Y:S01]  /*ba70*/  BSSY B1, `(.L_x_285) ;  /* 0x0000045000017945 */ /* 0x000fe20003800000 */
[----:B0-----:R-:W-:-:S13]  /*ba80*/  ISETP.LT.OR P1, PT, R10, 0x1, !P1 ;  /* 0x000000010a00780c */ /* 0x001fda0004f21670 */
[----:B------:R-:W-:Y:S05]  /*ba90*/  @P1 BRA `(.L_x_286) ;  /* 0x0000000400081947 */ /* 0x000fea0003800000 */
[----:B------:R-:W-:Y:S01]  /*baa0*/  IMAD.SHL.U32 R17, R5, 0x100, RZ ;  /* 0x0000010005117824 */ /* 0x000fe200078e00ff */
[----:B------:R-:W-:Y:S01]  /*bab0*/  CS2R R20, SRZ ;  /* 0x0000000000147805 */ /* 0x000fe2000001ff00 */
[----:B------:R-:W-:Y:S02]  /*bac0*/  IMAD.SHL.U32 R24, R6, 0x40, RZ ;  /* 0x0000004006187824 */ /* 0x000fe400078e00ff */
[----:B------:R-:W-:Y:S02]  /*bad0*/  IMAD.U32 R22, RZ, RZ, UR21 ;  /* 0x00000015ff167e24 */ /* 0x000fe4000f8e00ff */
[----:B------:R-:W-:Y:S02]  /*bae0*/  IMAD.MOV.U32 R5, RZ, RZ, R12 ;  /* 0x000000ffff057224 */ /* 0x000fe400078e000c */
[----:B------:R-:W-:Y:S02]  /*baf0*/  IMAD.MOV.U32 R10, RZ, RZ, R15 ;  /* 0x000000ffff0a7224 */ /* 0x000fe400078e000f */
[----:B------:R-:W-:-:S07]  /*bb00*/  IMAD.MOV.U32 R23, RZ, RZ, RZ ;  /* 0x000000ffff177224 */ /* 0x000fce00078e00ff */
.L_x_290:
[----:B------:R-:W0:Y:S01]  /*bb10*/  S2R R16, SR_CgaCtaId ;  /* 0x0000000000107919 */ /* 0x000e220000008800 */
[----:B------:R-:W-:-:S04]  /*bb20*/  MOV R11, 0x400 ;  /* 0x00000400000b7802 */ /* 0x000fc80000000f00 */
[----:B0-----:R-:W-:Y:S02]  /*bb30*/  LEA R19, R16, R11, 0x18 ;  /* 0x0000000b10137211 */ /* 0x001fe400078ec0ff */
[----:B------:R-:W-:Y:S01]  /*bb40*/  SHF.L.U32 R11, R5, 0x1f, RZ ;  /* 0x0000001f050b7819 */ /* 0x000fe200000006ff */
[----:B------:R-:W0:Y:S02]  /*bb50*/  @!P2 LDC R16, c[0x0][0x640] ;  /* 0x00019000ff10ab82 */ /* 0x000e240000000800 */
[----:B------:R-:W-:-:S04]  /*bb60*/  IMAD R18, R10, 0x8, R19 ;  /* 0x000000080a127824 */ /* 0x000fc800078e0213 */
[----:B------:R-:W1:Y:S02]  /*bb70*/  SYNCS.PHASECHK.TRANS64.TRYWAIT P1, [R18+URZ+0x60], R11 ;  /* 0x0000600b120075a7 */ /* 0x000e64000802017f */
[----:B-1----:R-:W-:Y:S05]  /*bb80*/  @!P1 BRA `(.L_x_287) ;  /* 0x0000001000e89947 */ /* 0x002fea0003800000 */
.L_x_317:
[----:B-1----:R-:W-:Y:S01]  /*bb90*/  PRMT R11, R13, 0x9910, RZ ;  /* 0x000099100d0b7816 */ /* 0x002fe200000000ff */
[----:B0-----:R0:W-:Y:S03]  /*bba0*/  @!P2 SYNCS.ARRIVE.TRANS64 RZ, [R18+URZ], R16 ;  /* 0x0000001012ffa9a7 */ /* 0x0011e6000800003f */
[----:B------:R-:W-:-:S13]  /*bbb0*/  ISETP.NE.AND P1, PT, R11, 0x2, PT ;  /* 0x000000020b00780c */ /* 0x000fda0003f25270 */
[----:B0-----:R-:W-:Y:S05]  /*bbc0*/  @P1 BRA `(.L_x_288) ;  /* 0x0000000000041947 */ /* 0x001fea0003800000 */
[----:B------:R-:W-:Y:S01]  /*bbd0*/  BPT.TRAP 0x1 ;  /* 0x000000040000795c */ /* 0x000fe20000300000 */
.L_x_288:
[----:B------:R-:W-:Y:S05]  /*bbe0*/  @P0 BRA `(.L_x_289) ;  /* 0x0000000000040947 */ /* 0x000fea0003800000 */
[----:B------:R-:W-:Y:S01]  /*bbf0*/  BPT.TRAP 0x1 ;  /* 0x000000040000795c */ /* 0x000fe20000300000 */
.L_x_289:
[--C-:B------:R-:W-:Y:S01]  /*bc00*/  IMAD R11, R10, 0x800, R19.reuse ;  /* 0x000008000a0b7824 */ /* 0x100fe200078e0213 */
[----:B------:R-:W-:Y:S01]  /*bc10*/  R2UR UR25, R18 ;  /* 0x00000000121972ca */ /* 0x000fe200000e0000 */
[----:B------:R-:W-:Y:S01]  /*bc20*/  VIADD R22, R22, 0xffffffff ;  /* 0xffffffff16167836 */ /* 0x000fe20000000000 */
[----:B------:R-:W-:Y:S01]  /*bc30*/  R2UR UR28, R4 ;  /* 0x00000000041c72ca */ /* 0x000fe200000e0000 */
[----:B------:R-:W-:Y:S01]  /*bc40*/  UIADD3 UR14, UP0, UR32, 0xf0, URZ ;  /* 0x000000f0200e7890 */ /* 0x000fe2000ff1e03f */
[----:B------:R-:W-:Y:S01]  /*bc50*/  R2UR UR24, R11 ;  /* 0x000000000b1872ca */ /* 0x000fe200000e0000 */
[C-C-:B------:R-:W-:Y:S01]  /*bc60*/  IMAD R11, R10.reuse, 0x200, R19.reuse ;  /* 0x000002000a0b7824 */ /* 0x140fe200078e0213 */
[----:B------:R-:W-:Y:S01]  /*bc70*/  R2UR UR26, R21 ;  /* 0x00000000151a72ca */ /* 0x000fe200000e0000 */
[----:B------:R-:W-:Y:S01]  /*bc80*/  IMAD R19, R10, 0x4000, R19 ;  /* 0x000040000a137824 */ /* 0x000fe200078e0213 */
[----:B------:R-:W-:Y:S01]  /*bc90*/  R2UR UR27, R24 ;  /* 0x00000000181b72ca */ /* 0x000fe200000e0000 */
[----:B------:R-:W-:Y:S01]  /*bca0*/  UIADD3 UR22, UP1, UR32, 0x1f0, URZ ;  /* 0x000001f020167890 */ /* 0x000fe2000ff3e03f */
[----:B------:R-:W-:Y:S01]  /*bcb0*/  R2UR UR8, R11 ;  /* 0x000000000b0872ca */ /* 0x000fe200000e0000 */
[----:B------:R-:W-:Y:S01]  /*bcc0*/  UIADD3 UR34, UP2, UR32, 0x2f0, URZ ;  /* 0x000002f020227890 */ /* 0x000fe2000ff5e03f */
[----:B------:R-:W-:Y:S01]  /*bcd0*/  R2UR UR16, R19 ;  /* 0x00000000131072ca */ /* 0x000fe200000e0000 */
[----:B------:R-:W-:Y:S01]  /*bce0*/  UIADD3.X UR15, URZ, UR33, URZ, UP0, !UPT ;  /* 0x000000213f0f7290 */ /* 0x000fe200087fe43f */
[----:B------:R-:W-:Y:S01]  /*bcf0*/  R2UR UR11, R6 ;  /* 0x00000000060b72ca */ /* 0x000fe200000e0000 */
[----:B------:R-:W-:Y:S01]  /*bd00*/  UIADD3.X UR23, URZ, UR33, URZ, UP1, !UPT ;  /* 0x000000213f177290 */ /* 0x000fe20008ffe43f */
[----:B------:R-:W-:Y:S01]  /*bd10*/  R2UR UR12, R23 ;  /* 0x00000000170c72ca */ /* 0x000fe200000e0000 */
[----:B------:R-:W-:Y:S01]  /*bd20*/  UIADD3 UR24, UR24, 0x200, URZ ;  /* 0x0000020018187890 */ /* 0x000fe2000fffe03f */
[----:B------:R-:W-:Y:S01]  /*bd30*/  R2UR UR18, R20 ;  /* 0x00000000141272ca */ /* 0x000fe200000e0000 */
[----:B------:R-:W-:Y:S01]  /*bd40*/  VIADD R10, R10, 0x1 ;  /* 0x000000010a0a7836 */ /* 0x000fe20000000000 */
[----:B------:R-:W-:Y:S01]  /*bd50*/  R2UR UR19, R17 ;  /* 0x00000000111372ca */ /* 0x000fe200000e0000 */
[----:B------:R-:W-:Y:S01]  /*bd60*/  UIADD3.X UR35, URZ, UR33, URZ, UP2, !UPT ;  /* 0x000000213f237290 */ /* 0x000fe200097fe43f */
[----:B------:R-:W-:Y:S01]  /*bd70*/  ISETP.GT.AND P4, PT, R22, 0x1, PT ;  /* 0x000000011600780c */ /* 0x000fe20003f84270 */
[----:B------:R-:W-:Y:S01]  /*bd80*/  UIADD3 UR8, UR8, 0x36200, URZ ;  /* 0x0003620008087890 */ /* 0x000fe2000fffe03f */
[C---:B------:R-:W-:Y:S01]  /*bd90*/  ISETP.NE.AND P1, PT, R10.reuse, 0xc, PT ;  /* 0x0000000c0a00780c */ /* 0x040fe20003f25270 */
[----:B------:R-:W-:Y:S01]  /*bda0*/  UIADD3 UR16, UR16, 0x6200, URZ ;  /* 0x0000620010107890 */ /* 0x000fe2000fffe03f */
[----:B------:R-:W-:Y:S01]  /*bdb0*/  VIADD R23, R23, 0x1 ;  /* 0x0000000117177836 */ /* 0x000fe20000000000 */
[----:B------:R-:W-:Y:S01]  /*bdc0*/  UMOV UR30, 0x0 ;  /* 0x00000000001e7882 */ /* 0x000fe20000000000 */
[----:B------:R-:W-:Y:S01]  /*bdd0*/  UMOV UR31, 0x10000000 ;  /* 0x10000000001f7882 */ /* 0x000fe20000000000 */
[----:B------:R-:W-:Y:S01]  /*bde0*/  UMOV UR10, URZ ;  /* 0x0000003f000a7c82 */ /* 0x000fe20008000000 */
[----:B------:R-:W-:Y:S01]  /*bdf0*/  UMOV UR9, UR25 ;  /* 0x0000001900097c82 */ /* 0x000fe20008000000 */
[----:B------:R-:W-:Y:S01]  /*be00*/  UMOV UR13, UR28 ;  /* 0x0000001c000d7c82 */ /* 0x000fe20008000000 */
[----:B------:R0:W-:Y:S01]  /*be10*/  UTMALDG.3D [UR24], [UR14], desc[UR30] ;  /* 0x00001e180e0075b4 */ /* 0x0001e20008011000 */
[----:B------:R-:W-:Y:S01]  /*be20*/  UMOV UR17, UR25 ;  /* 0x0000001900117c82 */ /* 0x000fe20008000000 */
[----:B------:R-:W-:Y:S01]  /*be30*/  UMOV UR20, UR28 ;  /* 0x0000001c00147c82 */ /* 0x000fe20008000000 */
[----:B------:R-:W-:Y:S01]  /*be40*/  SEL R16, RZ, 0x1, P1 ;  /* 0x00000001ff107807 */ /* 0x000fe20000800000 */
[----:B------:R-:W-:Y:S01]  /*be50*/  VIADD R21, R21, 0x20 ;  /* 0x0000002015157836 */ /* 0x000fe20000000000 */
[----:B------:R-:W-:Y:S01]  /*be60*/  SEL R10, R10, RZ, P1 ;  /* 0x000000ff0a0a7207 */ /* 0x000fe20000800000 */
[----:B------:R-:W-:Y:S01]  /*be70*/  VIADD R20, R20, 0x40 ;  /* 0x0000004014147836 */ /* 0x000fe20000000000 */
[----:B------:R-:W-:Y:S01]  /*be80*/  LOP3.LUT R5, R5, R16, RZ, 0x3c, !PT ;  /* 0x0000001005057212 */ /* 0x000fe200078e3cff */
[----:B------:R0:W-:Y:S01]  /*be90*/  UTMALDG.4D [UR8], [UR22], desc[UR30] ;  /* 0x00001e08160075b4 */ /* 0x0001e20008019000 */
[----:B------:R0:W-:Y:S02]  /*bea0*/  UTMALDG.3D [UR16], [UR34], desc[UR30] ;  /* 0x00001e10220075b4 */ /* 0x0001e40008011000 */
[----:B0-----:R-:W-:Y:S05]  /*beb0*/  @P4 BRA `(.L_x_290) ;  /* 0xfffffffc00144947 */ /* 0x001fea000383ffff */
.L_x_286:
[----:B------:R-:W-:Y:S05]  /*bec0*/  BSYNC B1 ;  /* 0x0000000000017941 */ /* 0x000fea0003800000 */
.L_x_285:
[----:B------:R-:W-:Y:S01]  /*bed0*/  LOP3.LUT P5, RZ, R14, 0xff, RZ, 0xc0, !PT ;  /* 0x000000ff0eff7812 */ /* 0x000fe200078ac0ff */
[----:B------:R-:W-:Y:S01]  /*bee0*/  VIADD R6, R15, UR6 ;  /* 0x000000060f067c36 */ /* 0x000fe20008000000 */
[----:B------:R-:W-:Y:S01]  /*bef0*/  ULDC.64 UR8, c[0x0][0x750] ;  /* 0x0001d40000087ab9 */ /* 0x000fe20000000a00 */
[----:B------:R-:W-:Y:S01]  /*bf00*/  IMAD.U32 R11, RZ, RZ, UR6 ;  /* 0x00000006ff0b7e24 */ /* 0x000fe2000f8e00ff */
[----:B------:R-:W-:Y:S01]  /*bf10*/  UISETP.GE.U32.AND UP0, UPT, UR6, 0xc, UPT ;  /* 0x0000000c0600788c */ /* 0x000fe2000bf06070 */
[----:B------:R-:W-:Y:S01]  /*bf20*/  BSSY B1, `(.L_x_291) ;  /* 0x000006b000017945 */ /* 0x000fe20003800000 */
[----:B------:R-:W-:Y:S02]  /*bf30*/  ISETP.GT.U32.AND P1, PT, R6, 0xb, PT ;  /* 0x0000000b0600780c */ /* 0x000fe40003f24070 */
[----:B------:R-:W-:Y:S02]  /*bf40*/  PRMT R14, RZ, 0x7610, R14 ;  /* 0x00007610ff0e7816 */ /* 0x000fe4000000000e */
[----:B------:R-:W-:-:S02]  /*bf50*/  ISETP.LT.U32.AND P1, PT, R11, 0xc, P1 ;  /* 0x0000000c0b00780c */ /* 0x000fc40000f21070 */
[----:B------:R-:W-:Y:S01]  /*bf60*/  PLOP3.LUT P4, PT, PT, PT, UP0, 0x80, 0x0 ;  /* 0x000000000000781c */ /* 0x000fe20003f8f008 */
[----:B------:R-:W0:Y:S01]  /*bf70*/  @P5 S2R R5, SR_CgaCtaId ;  /* 0x0000000000055919 */ /* 0x000e220000008800 */
[----:B------:R-:W-:-:S04]  /*bf80*/  @P5 MOV R4, 0x400 ;  /* 0x0000040000045802 */ /* 0x000fc80000000f00 */
[----:B0-----:R-:W-:Y:S01]  /*bf90*/  @P5 LEA R10, R5, R4, 0x18 ;  /* 0x00000004050a5211 */ /* 0x001fe200078ec0ff */
[----:B------:R-:W-:-:S03]  /*bfa0*/  IMAD.WIDE.U32 R4, R6, -0x55555555, RZ ;  /* 0xaaaaaaab06047825 */ /* 0x000fc600078e00ff */
[----:B------:R0:W-:Y:S01]  /*bfb0*/  @P5 SYNCS.ARRIVE.TRANS64.A1T0 RZ, [R10+URZ+0xf8], RZ ;  /* 0x0000f8ff0aff59a7 */ /* 0x0001e2000810003f */
[----:B------:R-:W-:Y:S01]  /*bfc0*/  IADD3 R2, P5, R2, R8, RZ ;  /* 0x0000000802027210 */ /* 0x000fe20007fbe0ff */
[----:B------:R-:W-:Y:S01]  /*bfd0*/  IMAD.MOV.U32 R4, RZ, RZ, -0x1 ;  /* 0xffffffffff047424 */ /* 0x000fe200078e00ff */
[----:B------:R-:W-:Y:S02]  /*bfe0*/  SHF.R.U32.HI R11, RZ, 0x3, R5 ;  /* 0x00000003ff0b7819 */ /* 0x000fe40000011605 */
[----:B------:R-:W-:Y:S01]  /*bff0*/  SEL R5, RZ, 0x1, !P1 ;  /* 0x00000001ff057807 */ /* 0x000fe20004800000 */
[----:B------:R-:W-:Y:S01]  /*c000*/  IMAD.X R3, R3, 0x1, R0, P5 ;  /* 0x0000000103037824 */ /* 0x000fe200028e0600 */
[----:B------:R-:W-:Y:S01]  /*c010*/  ISETP.GE.U32.AND P1, PT, R2, UR8, PT ;  /* 0x0000000802007c0c */ /* 0x000fe2000bf26070 */
[----:B------:R-:W-:Y:S01]  /*c020*/  IMAD R15, R11, -0xc, R6 ;  /* 0xfffffff40b0f7824 */ /* 0x000fe200078e0206 */
[----:B------:R-:W-:Y:S01]  /*c030*/  LOP3.LUT R12, R12, R5, RZ, 0x3c, !PT ;  /* 0x000000050c0c7212 */ /* 0x000fe200078e3cff */
[----:B------:R-:W-:Y:S01]  /*c040*/  IMAD.MOV.U32 R6, RZ, RZ, -0x1 ;  /* 0xffffffffff067424 */ /* 0x000fe200078e00ff */
[----:B------:R-:W-:Y:S01]  /*c050*/  ISETP.GE.U32.AND.EX P1, PT, R3, UR9, PT, P1 ;  /* 0x0000000903007c0c */ /* 0x000fe2000bf26110 */
[----:B------:R-:W-:Y:S01]  /*c060*/  IMAD.MOV.U32 R5, RZ, RZ, -0x1 ;  /* 0xffffffffff057424 */ /* 0x000fe200078e00ff */
[----:B------:R-:W-:-:S02]  /*c070*/  @P4 LOP3.LUT R12, R12, 0x1, R11, 0x78, !PT ;  /* 0x000000010c0c4812 */ /* 0x000fc400078e780b */
[----:B0-----:R-:W-:-:S09]  /*c080*/  PRMT R10, RZ, 0x7610, R10 ;  /* 0x00007610ff0a7816 */ /* 0x001fd2000000000a */
[----:B------:R-:W-:Y:S05]  /*c090*/  @P1 BRA `(.L_x_292) ;  /* 0x00000004004c1947 */ /* 0x000fea0003800000 */
[----:B------:R-:W0:Y:S01]  /*c0a0*/  S2R R17, SR_CTAID.X ;  /* 0x0000000000117919 */ /* 0x000e220000002500 */
[----:B------:R-:W-:Y:S01]  /*c0b0*/  ULDC.64 UR8, c[0x0][0x728] ;  /* 0x0001ca0000087ab9 */ /* 0x000fe20000000a00 */
[----:B------:R-:W1:Y:S01]  /*c0c0*/  LDC R18, c[0x0][0x144] ;  /* 0x00005100ff127b82 */ /* 0x000e620000000800 */
[----:B------:R-:W-:Y:S01]  /*c0d0*/  ISETP.NE.U32.AND P1, PT, RZ, UR8, PT ;  /* 0x00000008ff007c0c */ /* 0x000fe2000bf25070 */
[----:B------:R-:W2:Y:S01]  /*c0e0*/  S2R R6, SR_CTAID.Y ;  /* 0x0000000000067919 */ /* 0x000ea20000002600 */
[----:B------:R-:W-:Y:S01]  /*c0f0*/  ULDC UR10, c[0x0][0x150] ;  /* 0x00005400000a7ab9 */ /* 0x000fe20000000800 */
[----:B------:R-:W-:Y:S01]  /*c100*/  ULDC UR11, c[0x0][0x730] ;  /* 0x0001cc00000b7ab9 */ /* 0x000fe20000000800 */
[----:B------:R-:W-:Y:S01]  /*c110*/  ISETP.NE.AND.EX P1, PT, RZ, UR9, PT, P1 ;  /* 0x00000009ff007c0c */ /* 0x000fe2000bf25310 */
[----:B------:R-:W-:Y:S01]  /*c120*/  IMAD.MOV.U32 R4, RZ, RZ, R2 ;  /* 0x000000ffff047224 */ /* 0x000fe200078e0002 */
[----:B0-----:R-:W-:-:S05]  /*c130*/  I2FP.F32.U32 R5, R17 ;  /* 0x0000001100057245 */ /* 0x001fca0000201000 */
[----:B------:R-:W-:Y:S01]  /*c140*/  FMUL R20, R5, UR10 ;  /* 0x0000000a05147c20 */ /* 0x000fe20008400000 */
[----:B------:R-:W-:-:S05]  /*c150*/  IMAD.MOV.U32 R5, RZ, RZ, R3 ;  /* 0x000000ffff057224 */ /* 0x000fca00078e0003 */
[----:B--2---:R-:W-:Y:S05]  /*c160*/  @!P1 BRA `(.L_x_293) ;  /* 0x0000000000289947 */ /* 0x004fea0003800000 */
[----:B------:R-:W-:Y:S02]  /*c170*/  ULDC UR10, c[0x0][0x734] ;  /* 0x0001cd00000a7ab9 */ /* 0x000fe40000000800 */
[----:B------:R-:W-:-:S05]  /*c180*/  IADD3 R5, P1, R2, UR10, RZ ;  /* 0x0000000a02057c10 */ /* 0x000fca000ff3e0ff */
[----:B------:R-:W-:-:S04]  /*c190*/  IMAD.X R19, RZ, RZ, R3, P1 ;  /* 0x000000ffff137224 */ /* 0x000fc800008e0603 */
[----:B------:R-:W-:-:S04]  /*c1a0*/  IMAD.WIDE.U32 R10, R19, UR8, RZ ;  /* 0x00000008130a7c25 */ /* 0x000fc8000f8e00ff */
[----:B------:R-:W-:-:S04]  /*c1b0*/  IMAD.WIDE.U32 R10, P1, R5, UR9, R10 ;  /* 0x00000009050a7c25 */ /* 0x000fc8000f82000a */
[----:B------:R-:W-:-:S04]  /*c1c0*/  IMAD.WIDE.U32 R4, R5, UR8, RZ ;  /* 0x0000000805047c25 */ /* 0x000fc8000f8e00ff */
[----:B------:R-:W-:Y:S01]  /*c1d0*/  IMAD.MOV.U32 R4, RZ, RZ, R11 ;  /* 0x000000ffff047224 */ /* 0x000fe200078e000b */
[----:B------:R-:W-:Y:S01]  /*c1e0*/  IADD3 RZ, P4, R5, R10, RZ ;  /* 0x0000000a05ff7210 */ /* 0x000fe20007f9e0ff */
[----:B------:R-:W-:-:S04]  /*c1f0*/  IMAD.X R5, RZ, RZ, RZ, P1 ;  /* 0x000000ffff057224 */ /* 0x000fc800008e06ff */
[----:B------:R-:W-:-:S08]  /*c200*/  IMAD.WIDE.U32.X R4, R19, UR9, R4, P4 ;  /* 0x0000000913047c25 */ /* 0x000fd0000a0e0404 */
.L_x_293:
[--C-:B------:R-:W-:Y:S01]  /*c210*/  SHF.R.U64 R16, R4, UR11, R5.reuse ;  /* 0x0000000b04107c19 */ /* 0x100fe20008001205 */
[----:B------:R-:W0:Y:S01]  /*c220*/  F2I.U32.TRUNC.NTZ R20, R20 ;  /* 0x0000001400147305 */ /* 0x000e22000020f000 */
[----:B------:R-:W-:Y:S01]  /*c230*/  SHF.R.U32.HI R4, RZ, UR11, R5 ;  /* 0x0000000bff047c19 */ /* 0x000fe20008011605 */
[----:B------:R-:W-:Y:S01]  /*c240*/  ULDC.64 UR8, c[0x0][0x720] ;  /* 0x0001c80000087ab9 */ /* 0x000fe20000000a00 */
[----:B------:R-:W-:Y:S01]  /*c250*/  IADD3 R11, P1, RZ, -R16, RZ ;  /* 0x80000010ff0b7210 */ /* 0x000fe20007f3e0ff */
[----:B------:R-:W-:Y:S01]  /*c260*/  ULDC.64 UR10, c[0x0][0x740] ;  /* 0x0001d000000a7ab9 */ /* 0x000fe20000000a00 */
[----:B------:R-:W2:Y:S03]  /*c270*/  LDC R21, c[0x0][0x148] ;  /* 0x00005200ff157b82 */ /* 0x000ea60000000800 */
[----:B------:R-:W-:Y:S01]  /*c280*/  IMAD.X R4, RZ, RZ, ~R4, P1 ;  /* 0x000000ffff047224 */ /* 0x000fe200008e0e04 */
[----:B------:R-:W-:-:S03]  /*c290*/  ISETP.NE.U32.AND P1, PT, RZ, UR10, PT ;  /* 0x0000000aff007c0c */ /* 0x000fc6000bf25070 */
[----:B------:R-:W-:Y:S01]  /*c2a0*/  IMAD R10, R4, UR8, RZ ;  /* 0x00000008040a7c24 */ /* 0x000fe2000f8e02ff */
[----:B------:R-:W-:Y:S01]  /*c2b0*/  ISETP.NE.AND.EX P1, PT, RZ, UR11, PT, P1 ;  /* 0x0000000bff007c0c */ /* 0x000fe2000bf25310 */
[----:B------:R-:W-:Y:S01]  /*c2c0*/  IMAD.WIDE.U32 R4, R11, UR8, R2 ;  /* 0x000000080b047c25 */ /* 0x000fe2000f8e0002 */
[----:B------:R-:W-:-:S03]  /*c2d0*/  ULDC UR8, c[0x0][0x718] ;  /* 0x0001c60000087ab9 */ /* 0x000fc60000000800 */
[----:B------:R-:W-:Y:S01]  /*c2e0*/  IMAD R11, R11, UR9, R10 ;  /* 0x000000090b0b7c24 */ /* 0x000fe2000f8e020a */
[----:B------:R-:W-:Y:S01]  /*c2f0*/  ULDC UR9, c[0x0][0x154] ;  /* 0x0000550000097ab9 */ /* 0x000fe20000000800 */
[----:B0-----:R-:W-:Y:S02]  /*c300*/  IMAD.MOV R10, RZ, RZ, -R20 ;  /* 0x000000ffff0a7224 */ /* 0x001fe400078e0a14 */
[----:B------:R-:W-:Y:S02]  /*c310*/  IMAD.IADD R5, R5, 0x1, R11 ;  /* 0x0000000105057824 */ /* 0x000fe400078e020b */
[----:B-1----:R-:W-:Y:S01]  /*c320*/  IMAD R17, R18, R10, R17 ;  /* 0x0000000a12117224 */ /* 0x002fe200078e0211 */
[----:B------:R-:W-:Y:S02]  /*c330*/  I2FP.F32.U32 R10, R6 ;  /* 0x00000006000a7245 */ /* 0x000fe40000201000 */
[--C-:B------:R-:W-:Y:S02]  /*c340*/  SHF.R.U64 R18, R4, UR8, R5.reuse ;  /* 0x0000000804127c19 */ /* 0x100fe40008001205 */
[----:B------:R-:W-:Y:S01]  /*c350*/  SHF.R.U32.HI R5, RZ, UR8, R5 ;  /* 0x00000008ff057c19 */ /* 0x000fe20008011605 */
[----:B------:R-:W-:Y:S01]  /*c360*/  FMUL R10, R10, UR9 ;  /* 0x000000090a0a7c20 */ /* 0x000fe20008400000 */
[----:B------:R-:W-:-:S02]  /*c370*/  ULDC UR8, c[0x0][0x708] ;  /* 0x0001c20000087ab9 */ /* 0x000fc40000000800 */
[--C-:B------:R-:W-:Y:S01]  /*c380*/  SHF.R.U64 R20, R18, UR8, R5.reuse ;  /* 0x0000000812147c19 */ /* 0x100fe20008001205 */
[----:B------:R0:W1:Y:S01]  /*c390*/  F2I.U32.TRUNC.NTZ R22, R10 ;  /* 0x0000000a00167305 */ /* 0x000062000020f000 */
[----:B------:R-:W-:Y:S01]  /*c3a0*/  SHF.R.U32.HI R5, RZ, UR8, R5 ;  /* 0x00000008ff057c19 */ /* 0x000fe20008011605 */
[----:B------:R-:W-:-:S03]  /*c3b0*/  ULDC UR8, c[0x0][0x758] ;  /* 0x0001d60000087ab9 */ /* 0x000fc60000000800 */
[--C-:B------:R-:W-:Y:S02]  /*c3c0*/  SHF.R.U64 R19, R20, UR8, R5.reuse ;  /* 0x0000000814137c19 */ /* 0x100fe40008001205 */
[----:B------:R-:W-:-:S03]  /*c3d0*/  SHF.R.U32.HI R23, RZ, UR8, R5 ;  /* 0x00000008ff177c19 */ /* 0x000fc60008011605 */
[----:B------:R-:W-:Y:S02]  /*c3e0*/  IMAD.MOV.U32 R4, RZ, RZ, R19 ;  /* 0x000000ffff047224 */ /* 0x000fe400078e0013 */
[----:B------:R-:W-:Y:S01]  /*c3f0*/  IMAD.MOV.U32 R5, RZ, RZ, R23 ;  /* 0x000000ffff057224 */ /* 0x000fe200078e0017 */
[----:B0-----:R-:W-:Y:S06]  /*c400*/  @!P1 BRA `(.L_x_294) ;  /* 0x0000000000289947 */ /* 0x001fec0003800000 */
        /* <DEDUP_REMOVED lines=10> */
.L_x_294:
[----:B------:R-:W-:Y:S01]  /*c4b0*/  ULDC UR8, c[0x0][0x748] ;  /* 0x0001d20000087ab9 */ /* 0x000fe20000000800 */
[----:B-1----:R-:W-:Y:S01]  /*c4c0*/  IMAD.MOV R22, RZ, RZ, -R22 ;  /* 0x000000ffff167224 */ /* 0x002fe200078e0a16 */
[----:B------:R-:W-:Y:S01]  /*c4d0*/  SHF.R.U64 R5, R4, UR8, R5 ;  /* 0x0000000804057c19 */ /* 0x000fe20008001205 */
[----:B------:R-:W-:Y:S01]  /*c4e0*/  ULDC UR8, c[0x0][0x738] ;  /* 0x0001ce0000087ab9 */ /* 0x000fe20000000800 */
[----:B------:R-:W-:Y:S01]  /*c4f0*/  LOP3.LUT R4, R20, UR7, RZ, 0xc0, !PT ;  /* 0x0000000714047c12 */ /* 0x000fe2000f8ec0ff */
[----:B--2---:R-:W-:Y:S01]  /*c500*/  @P3 IMAD R17, R21, R22, R6 ;  /* 0x0000001615113224 */ /* 0x004fe200078e0206 */
[----:B------:R-:W-:Y:S01]  /*c510*/  LOP3.LUT R18, R18, UR4, RZ, 0xc0, !PT ;  /* 0x0000000412127c12 */ /* 0x000fe2000f8ec0ff */
[----:B------:R-:W-:Y:S01]  /*c520*/  IMAD.MOV R6, RZ, RZ, -R5 ;  /* 0x000000ffff067224 */ /* 0x000fe200078e0a05 */
[----:B------:R-:W-:Y:S01]  /*c530*/  ULDC UR9, c[0x0][0x710] ;  /* 0x0001c40000097ab9 */ /* 0x000fe20000000800 */
[----:B------:R-:W-:Y:S02]  /*c540*/  IMAD R4, R5, UR5, R4 ;  /* 0x0000000505047c24 */ /* 0x000fe4000f8e0204 */
[----:B------:R-:W-:Y:S01]  /*c550*/  IMAD R19, R6, UR8, R19 ;  /* 0x0000000806137c24 */ /* 0x000fe2000f8e0213 */
[----:B------:R-:W-:Y:S01]  /*c560*/  ULDC UR8, c[0x0][0x700] ;  /* 0x0001c00000087ab9 */ /* 0x000fe20000000800 */
[----:B------:R-:W-:-:S02]  /*c570*/  IMAD R17, R4, UR9, R17 ;  /* 0x0000000904117c24 */ /* 0x000fc4000f8e0211 */
[----:B------:R-:W-:Y:S02]  /*c580*/  IMAD R6, R19, UR8, R18 ;  /* 0x0000000813067c24 */ /* 0x000fe4000f8e0212 */
[----:B------:R-:W-:Y:S02]  /*c590*/  IMAD.MOV.U32 R10, RZ, RZ, 0x1 ;  /* 0x00000001ff0a7424 */ /* 0x000fe400078e00ff */
[----:B------:R-:W-:Y:S01]  /*c5a0*/  IMAD.MOV.U32 R4, RZ, RZ, R16 ;  /* 0x000000ffff047224 */ /* 0x000fe200078e0010 */
[----:B------:R-:W-:Y:S02]  /*c5b0*/  SEL R5, R6, R17, !P3 ;  /* 0x0000001106057207 */ /* 0x000fe40005800000 */
[----:B------:R-:W-:-:S07]  /*c5c0*/  SEL R6, R17, R6, !P3 ;  /* 0x0000000611067207 */ /* 0x000fce0005800000 */
.L_x_292:
[----:B------:R-:W-:Y:S05]  /*c5d0*/  BSYNC B1 ;  /* 0x0000000000017941 */ /* 0x000fea0003800000 */
.L_x_291:
[----:B------:R-:W-:-:S13]  /*c5e0*/  LOP3.LUT P1, RZ, R10, 0xff, RZ, 0xc0, !PT ;  /* 0x000000ff0aff7812 */ /* 0x000fda000782c0ff */
[----:B------:R-:W-:Y:S05]  /*c5f0*/  @P1 BRA `(.L_x_295) ;  /* 0xfffffff4000c1947 */ /* 0x000fea000383ffff */
[----:B------:R-:W-:Y:S05]  /*c600*/  BSYNC B0 ;  /* 0x0000000000007941 */ /* 0x000fea0003800000 */
.L_x_283:
[----:B------:R-:W-:-:S03]  /*c610*/  UMOV UR8, 0xffffffff ;  /* 0xffffffff00087882 */ /* 0x000fc60000000000 */
[----:B------:R-:W-:Y:S05]  /*c620*/  BRA.DIV UR8, `(.L_x_296) ;  /* 0x0000000a08547947 */ /* 0x000fea000b800000 */
[----:B------:R-:W-:-:S13]  /*c630*/  ELECT P0, URZ, PT ;  /* 0x00000000003f782f */ /* 0x000fda0003800000 */
.L_x_320:
[----:B------:R-:W-:Y:S04]  /*c640*/  BSSY B0, `(.L_x_297) ;  /* 0x0000073000007945 */ /* 0x000fe80003800000 */
[----:B------:R-:W-:Y:S05]  /*c650*/  @!P0 BRA `(.L_x_298) ;  /* 0x0000000400c48947 */ /* 0x000fea0003800000 */
[----:B------:R-:W-:-:S04]  /*c660*/  LOP3.LUT R7, R7, 0x2, RZ, 0xfc, !PT ;  /* 0x0000000207077812 */ /* 0x000fc800078efcff */
[----:B------:R-:W-:-:S13]  /*c670*/  ISETP.NE.AND P0, PT, R7, 0x3, PT ;  /* 0x000000030700780c */ /* 0x000fda0003f05270 */
[----:B------:R-:W-:Y:S05]  /*c680*/  @!P0 BRA `(.L_x_299) ;  /* 0x0000000000048947 */ /* 0x000fea0003800000 */
[----:B------:R-:W-:Y:S01]  /*c690*/  BPT.TRAP 0x1 ;  /* 0x000000040000795c */ /* 0x000fe20000300000 */
.L_x_299:
[----:B------:R-:W0:Y:S01]  /*c6a0*/  S2R R3, SR_CgaCtaId ;  /* 0x0000000000037919 */ /* 0x000e220000008800 */
[----:B------:R-:W-:Y:S02]  /*c6b0*/  MOV R0, 0x400 ;  /* 0x0000040000007802 */ /* 0x000fe40000000f00 */
[----:B------:R-:W-:Y:S02]  /*c6c0*/  SHF.L.U32 R2, R12, 0x1f, RZ ;  /* 0x0000001f0c027819 */ /* 0x000fe400000006ff */
[----:B0-----:R-:W-:-:S05]  /*c6d0*/  LEA R0, R3, R0, 0x18 ;  /* 0x0000000003007211 */ /* 0x001fca00078ec0ff */
[----:B------:R-:W-:-:S04]  /*c6e0*/  VIADD R0, R0, 0x60 ;  /* 0x0000006000007836 */ /* 0x000fc80000000000 */
[C---:B------:R-:W-:Y:S02]  /*c6f0*/  IMAD R5, R15.reuse, 0x8, R0 ;  /* 0x000000080f057824 */ /* 0x040fe400078e0200 */
[----:B------:R-:W-:Y:S02]  /*c700*/  VIADD R15, R15, 0x1 ;  /* 0x000000010f0f7836 */ /* 0x000fe40000000000 */
[----:B------:R-:W0:Y:S03]  /*c710*/  SYNCS.PHASECHK.TRANS64.TRYWAIT P0, [R5+URZ], R2 ;  /* 0x00000002050075a7 */ /* 0x000e26000800017f */
[----:B------:R-:W-:-:S04]  /*c720*/  ISETP.NE.AND P1, PT, R15, 0xc, PT ;  /* 0x0000000c0f00780c */ /* 0x000fc80003f25270 */
[----:B------:R-:W-:Y:S02]  /*c730*/  SEL R3, RZ, 0x1, P1 ;  /* 0x00000001ff037807 */ /* 0x000fe40000800000 */
[----:B------:R-:W-:Y:S02]  /*c740*/  SEL R15, R15, RZ, P1 ;  /* 0x000000ff0f0f7207 */ /* 0x000fe40000800000 */
[----:B------:R-:W-:-:S03]  /*c750*/  LOP3.LUT R12, R12, R3, RZ, 0x3c, !PT ;  /* 0x000000030c0c7212 */ /* 0x000fc600078e3cff */
[----:B------:R-:W-:Y:S01]  /*c760*/  IMAD R7, R15, 0x8, R0 ;  /* 0x000000080f077824 */ /* 0x000fe200078e0200 */
[----:B------:R-:W-:Y:S01]  /*c770*/  SHF.L.U32 R4, R12, 0x1f, RZ ;  /* 0x0000001f0c047819 */ /* 0x000fe200000006ff */
[----:B0-----:R-:W-:Y:S06]  /*c780*/  @!P0 BRA `(.L_x_300) ;  /* 0x0000000800208947 */ /* 0x001fec0003800000 */
.L_x_321:
[----:B------:R-:W1:Y:S01]  /*c790*/  SYNCS.PHASECHK.TRANS64.TRYWAIT P0, [R7+URZ], R4 ;  /* 0x00000004070075a7 */ /* 0x000e62000800017f */
[----:B0-----:R-:W-:-:S05]  /*c7a0*/  VIADD R2, R15, 0x1 ;  /* 0x000000010f027836 */ /* 0x001fca0000000000 */
[----:B------:R-:W-:-:S04]  /*c7b0*/  ISETP.NE.AND P1, PT, R2, 0xc, PT ;  /* 0x0000000c0200780c */ /* 0x000fc80003f25270 */
[----:B------:R-:W-:Y:S02]  /*c7c0*/  SEL R3, RZ, 0x1, P1 ;  /* 0x00000001ff037807 */ /* 0x000fe40000800000 */
[----:B------:R-:W-:Y:S02]  /*c7d0*/  SEL R9, R2, RZ, P1 ;  /* 0x000000ff02097207 */ /* 0x000fe40000800000 */
[----:B------:R-:W-:-:S03]  /*c7e0*/  LOP3.LUT R12, R12, R3, RZ, 0x3c, !PT ;  /* 0x000000030c0c7212 */ /* 0x000fc600078e3cff */
[----:B------:R-:W-:Y:S01]  /*c7f0*/  IMAD R6, R9, 0x8, R0 ;  /* 0x0000000809067824 */ /* 0x000fe200078e0200 */
[----:B------:R-:W-:Y:S01]  /*c800*/  SHF.L.U32 R5, R12, 0x1f, RZ ;  /* 0x0000001f0c057819 */ /* 0x000fe200000006ff */
[----:B-1----:R-:W-:Y:S06]  /*c810*/  @!P0 BRA `(.L_x_301) ;  /* 0x0000000800108947 */ /* 0x002fec0003800000 */
.L_x_322:
[----:B------:R-:W1:Y:S01]  /*c820*/  SYNCS.PHASECHK.TRANS64.TRYWAIT P0, [R6+URZ], R5 ;  /* 0x00000005060075a7 */ /* 0x000e62000800017f */
[----:B------:R-:W-:-:S05]  /*c830*/  VIADD R2, R9, 0x1 ;  /* 0x0000000109027836 */ /* 0x000fca0000000000 */
[----:B------:R-:W-:-:S04]  /*c840*/  ISETP.NE.AND P1, PT, R2, 0xc, PT ;  /* 0x0000000c0200780c */ /* 0x000fc80003f25270 */
[----:B------:R-:W-:Y:S02]  /*c850*/  SEL R3, RZ, 0x1, P1 ;  /* 0x00000001ff037807 */ /* 0x000fe40000800000 */
[----:B0-----:R-:W-:Y:S02]  /*c860*/  SEL R7, R2, RZ, P1 ;  /* 0x000000ff02077207 */ /* 0x001fe40000800000 */
[----:B------:R-:W-:-:S03]  /*c870*/  LOP3.LUT R12, R12, R3, RZ, 0x3c, !PT ;  /* 0x000000030c0c7212 */ /* 0x000fc600078e3cff */
[----:B------:R-:W-:Y:S01]  /*c880*/  IMAD R9, R7, 0x8, R0 ;  /* 0x0000000807097824 */ /* 0x000fe200078e0200 */
[----:B------:R-:W-:Y:S01]  /*c890*/  SHF.L.U32 R4, R12, 0x1f, RZ ;  /* 0x0000001f0c047819 */ /* 0x000fe200000006ff */
[----:B-1----:R-:W-:Y:S06]  /*c8a0*/  @!P0 BRA `(.L_x_302) ;  /* 0x0000000800008947 */ /* 0x002fec0003800000 */
.L_x_323:
[----:B------:R-:W1:Y:S01]  /*c8b0*/  SYNCS.PHASECHK.TRANS64.TRYWAIT P0, [R9+URZ], R4 ;  /* 0x00000004090075a7 */ /* 0x000e62000800017f */
[----:B------:R-:W-:-:S05]  /*c8c0*/  VIADD R2, R7, 0x1 ;  /* 0x0000000107027836 */ /* 0x000fca0000000000 */
[----:B------:R-:W-:-:S04]  /*c8d0*/  ISETP.NE.AND P1, PT, R2, 0xc, PT ;  /* 0x0000000c0200780c */ /* 0x000fc80003f25270 */
[----:B------:R-:W-:Y:S02]  /*c8e0*/  SEL R3, RZ, 0x1, P1 ;  /* 0x00000001ff037807 */ /* 0x000fe40000800000 */
[----:B------:R-:W-:Y:S02]  /*c8f0*/  SEL R7, R2, RZ, P1 ;  /* 0x000000ff02077207 */ /* 0x000fe40000800000 */
[----:B------:R-:W-:-:S03]  /*c900*/  LOP3.LUT R12, R12, R3, RZ, 0x3c, !PT ;  /* 0x000000030c0c7212 */ /* 0x000fc600078e3cff */
[----:B0-----:R-:W-:Y:S01]  /*c910*/  IMAD R6, R7, 0x8, R0 ;  /* 0x0000000807067824 */ /* 0x001fe200078e0200 */
[----:B------:R-:W-:Y:S01]  /*c920*/  SHF.L.U32 R5, R12, 0x1f, RZ ;  /* 0x0000001f0c057819 */ /* 0x000fe200000006ff */
[----:B-1----:R-:W-:Y:S06]  /*c930*/  @!P0 BRA `(.L_x_303) ;  /* 0x0000000400f08947 */ /* 0x002fec0003800000 */
.L_x_324:
        /* <DEDUP_REMOVED lines=9> */
.L_x_325:
        /* <DEDUP_REMOVED lines=9> */
.L_x_326:
        /* <DEDUP_REMOVED lines=9> */
.L_x_327:
        /* <DEDUP_REMOVED lines=9> */
.L_x_328:
        /* <DEDUP_REMOVED lines=9> */
.L_x_329:
        /* <DEDUP_REMOVED lines=9> */
.L_x_330:
[----:B------:R-:W1:Y:S01]  /*cca0*/  SYNCS.PHASECHK.TRANS64.TRYWAIT P0, [R6+URZ], R5 ;  /* 0x00000005060075a7 */ /* 0x000e62000800017f */
[----:B------:R-:W-:-:S05]  /*ccb0*/  VIADD R2, R7, 0x1 ;  /* 0x0000000107027836 */ /* 0x000fca0000000000 */
[----:B------:R-:W-:-:S04]  /*ccc0*/  ISETP.NE.AND P1, PT, R2, 0xc, PT ;  /* 0x0000000c0200780c */ /* 0x000fc80003f25270 */
[----:B0-----:R-:W-:Y:S02]  /*ccd0*/  SEL R4, RZ, 0x1, P1 ;  /* 0x00000001ff047807 */ /* 0x001fe40000800000 */
[----:B------:R-:W-:Y:S02]  /*cce0*/  SEL R3, R2, RZ, P1 ;  /* 0x000000ff02037207 */ /* 0x000fe40000800000 */
[----:B------:R-:W-:Y:S01]  /*ccf0*/  LOP3.LUT R4, R11, R4, RZ, 0x3c, !PT ;  /* 0x000000040b047212 */ /* 0x000fe200078e3cff */
[----:B-1----:R-:W-:Y:S06]  /*cd00*/  @!P0 BRA `(.L_x_310) ;  /* 0x0000000400888947 */ /* 0x002fec0003800000 */
.L_x_331:
[----:B------:R-:W-:Y:S01]  /*cd10*/  IMAD R3, R3, 0x8, R0 ;  /* 0x0000000803037824 */ /* 0x000fe200078e0200 */
[----:B------:R-:W-:-:S07]  /*cd20*/  SHF.L.U32 R0, R4, 0x1f, RZ ;  /* 0x0000001f04007819 */ /* 0x000fce00000006ff */
.L_x_311:
[----:B-1----:R1:W2:Y:S02]  /*cd30*/  SYNCS.PHASECHK.TRANS64.TRYWAIT P0, [R3+URZ], R0 ;  /* 0x00000000030075a7 */ /* 0x0022a4000800017f */
[----:B--2---:R-:W-:Y:S05]  /*cd40*/  @!P0 NANOSLEEP.SYNCS 0x989680 ;  /* 0x009896800000895d */ /* 0x004fea0003900000 */
[----:B------:R-:W2:Y:S02]  /*cd50*/  @!P0 SYNCS.PHASECHK.TRANS64 P0, [R3+URZ], R0 ;  /* 0x00000000030085a7 */ /* 0x000ea4000800007f */
[----:B--2---:R-:W-:Y:S05]  /*cd60*/  @!P0 BRA `(.L_x_311) ;  /* 0xfffffffc00f08947 */ /* 0x004fea000383ffff */
.L_x_298:
[----:B------:R-:W-:Y:S05]  /*cd70*/  BSYNC B0 ;  /* 0x0000000000007941 */ /* 0x000fea0003800000 */
.L_x_297:
[----:B------:R-:W-:Y:S05]  /*cd80*/  EXIT ;  /* 0x000000000000794d */ /* 0x000fea0003800000 */
.L_x_16:
[----:B0-----:R-:W-:-:S04]  /*cd90*/  IMAD.U32 R19, RZ, RZ, UR8 ;  /* 0x00000008ff137e24 */ /* 0x001fc8000f8e00ff */
[----:B------:R0:W1:Y:S03]  /*cda0*/  SYNCS.PHASECHK.TRANS64.TRYWAIT P0, [R19+URZ+-0x8], R18 ;  /* 0xfffff812130075a7 */ /* 0x000066000800017f */
[----:B-1----:R-:W-:Y:S05]  /*cdb0*/  @!P0 NANOSLEEP.SYNCS 0x989680 ;  /* 0x009896800000895d */ /* 0x002fea0003900000 */
[----:B------:R-:W1:Y:S02]  /*cdc0*/  @!P0 SYNCS.PHASECHK.TRANS64 P0, [R19+URZ+-0x8], R18 ;  /* 0xfffff812130085a7 */ /* 0x000e64000800007f */
[----:B-1----:R-:W-:Y:S05]  /*cdd0*/  @!P0 BRA `(.L_x_16) ;  /* 0xfffffffc00ec8947 */ /* 0x002fea000383ffff */
[----:B------:R-:W-:Y:S05]  /*cde0*/  BRA `(.L_x_312) ;  /* 0xffffff4800147947 */ /* 0x000fea000383ffff */
.L_x_21:
[----:B-1----:R-:W-:-:S04]  /*cdf0*/  IMAD.U32 R21, RZ, RZ, UR12 ;  /* 0x0000000cff157e24 */ /* 0x002fc8000f8e00ff */
[----:B------:R1:W2:Y:S03]  /*ce00*/  SYNCS.PHASECHK.TRANS64.TRYWAIT P0, [R21+URZ], R20 ;  /* 0x00000014150075a7 */ /* 0x0002a6000800017f */
[----:B--2---:R-:W-:Y:S05]  /*ce10*/  @!P0 NANOSLEEP.SYNCS 0x989680 ;  /* 0x009896800000895d */ /* 0x004fea0003900000 */
[----:B------:R-:W2:Y:S02]  /*ce20*/  @!P0 SYNCS.PHASECHK.TRANS64 P0, [R21+URZ], R20 ;  /* 0x00000014150085a7 */ /* 0x000ea4000800007f */
[----:B--2---:R-:W-:Y:S05]  /*ce30*/  @!P0 BRA `(.L_x_21) ;  /* 0xfffffffc00ec8947 */ /* 0x004fea000383ffff */
[----:B------:R-:W-:Y:S05]  /*ce40*/  BRA `(.L_x_20) ;  /* 0xffffff4c00487947 */ /* 0x000fea000383ffff */
.L_x_25:
[----:B0-----:R-:W-:-:S04]  /*ce50*/  IMAD.U32 R19, RZ, RZ, UR8 ;  /* 0x00000008ff137e24 */ /* 0x001fc8000f8e00ff */
[----:B------:R0:W2:Y:S03]  /*ce60*/  SYNCS.PHASECHK.TRANS64.TRYWAIT P0, [R19+URZ+0x8], R18 ;  /* 0x00000812130075a7 */ /* 0x0000a6000800017f */
[----:B--2---:R-:W-:Y:S05]  /*ce70*/  @!P0 NANOSLEEP.SYNCS 0x989680 ;  /* 0x009896800000895d */ /* 0x004fea0003900000 */
[----:B------:R-:W2:Y:S02]  /*ce80*/  @!P0 SYNCS.PHASECHK.TRANS64 P0, [R19+URZ+0x8], R18 ;  /* 0x00000812130085a7 */ /* 0x000ea4000800007f */
[----:B--2---:R-:W-:Y:S05]  /*ce90*/  @!P0 BRA `(.L_x_25) ;  /* 0xfffffffc00ec8947 */ /* 0x004fea000383ffff */
[----:B------:R-:W-:Y:S05]  /*cea0*/  BRA `(.L_x_313) ;  /* 0xffffff50000c7947 */ /* 0x000fea000383ffff */
.L_x_284:
[----:B------:R-:W-:Y:S01]  /*ceb0*/  BSSY B1, `(.L_x_314) ;  /* 0x0000006000017945 */ /* 0x000fe20003800000 */
[----:B------:R-:W-:-:S07]  /*cec0*/  IMAD.MOV.U32 R10, RZ, RZ, -0x1 ;  /* 0xffffffffff0a7424 */ /* 0x000fce00078e00ff */
[----:B------:R-:W-:Y:S05]  /*ced0*/  WARPSYNC.COLLECTIVE R10, `(.L_x_315) ;  /* 0x000000000a0c7348 */ /* 0x000fea0003c00000 */
[----:B------:R-:W-:Y:S02]  /*cee0*/  ELECT P1, UR62, PT ;  /* 0x00000000003e782f */ /* 0x000fe40003820000 */
[----:B------:R-:W-:Y:S01]  /*cef0*/  MOV R10, UR62 ;  /* 0x0000003e000a7c02 */ /* 0x000fe20008000f00 */
[----:B------:R-:W-:Y:S10]  /*cf00*/  ENDCOLLECTIVE ;  /* 0x000000000000791b */ /* 0x000ff40003800000 */
.L_x_315:
[----:B------:R-:W-:Y:S05]  /*cf10*/  BSYNC B1 ;  /* 0x0000000000017941 */ /* 0x000fea0003800000 */
.L_x_314:
[----:B------:R-:W-:Y:S05]  /*cf20*/  BRA `(.L_x_316) ;  /* 0xffffffe800cc7947 */ /* 0x000fea000383ffff */
.L_x_287:
[----:B-1----:R1:W2:Y:S02]  /*cf30*/  SYNCS.PHASECHK.TRANS64.TRYWAIT P1, [R18+URZ+0x60], R11 ;  /* 0x0000600b120075a7 */ /* 0x0022a4000802017f */
[----:B--2---:R-:W-:Y:S05]  /*cf40*/  @!P1 NANOSLEEP.SYNCS 0x989680 ;  /* 0x009896800000995d */ /* 0x004fea0003900000 */
[----:B------:R-:W2:Y:S02]  /*cf50*/  @!P1 SYNCS.PHASECHK.TRANS64 P1, [R18+URZ+0x60], R11 ;  /* 0x0000600b120095a7 */ /* 0x000ea4000802007f */
[----:B--2---:R-:W-:Y:S05]  /*cf60*/  @!P1 BRA `(.L_x_287) ;  /* 0xfffffffc00f09947 */ /* 0x004fea000383ffff */
[----:B------:R-:W-:Y:S05]  /*cf70*/  BRA `(.L_x_317) ;  /* 0xffffffec00047947 */ /* 0x000fea000383ffff */
.L_x_296:
[----:B------:R-:W-:Y:S01]  /*cf80*/  BSSY B0, `(.L_x_318) ;  /* 0x0000006000007945 */ /* 0x000fe20003800000 */
[----:B------:R-:W-:-:S07]  /*cf90*/  IMAD.MOV.U32 R10, RZ, RZ, -0x1 ;  /* 0xffffffffff0a7424 */ /* 0x000fce00078e00ff */
[----:B------:R-:W-:Y:S05]  /*cfa0*/  WARPSYNC.COLLECTIVE R10, `(.L_x_319) ;  /* 0x000000000a0c7348 */ /* 0x000fea0003c00000 */
[----:B------:R-:W-:Y:S02]  /*cfb0*/  ELECT P1, UR62, PT ;  /* 0x00000000003e782f */ /* 0x000fe40003820000 */
[----:B------:R-:W-:Y:S01]  /*cfc0*/  MOV R10, UR62 ;  /* 0x0000003e000a7c02 */ /* 0x000fe20008000f00 */
[----:B------:R-:W-:Y:S10]  /*cfd0*/  ENDCOLLECTIVE ;  /* 0x000000000000791b */ /* 0x000ff40003800000 */
.L_x_319:
[----:B------:R-:W-:Y:S05]  /*cfe0*/  BSYNC B0 ;  /* 0x0000000000007941 */ /* 0x000fea0003800000 */
.L_x_318:
[----:B------:R-:W-:Y:S01]  /*cff0*/  PLOP3.LUT P0, PT, P1, PT, PT, 0x80, 0x0 ;  /* 0x000000000000781c */ /* 0x000fe20000f0f070 */
[----:B------:R-:W-:-:S12]  /*d000*/  BRA `(.L_x_320) ;  /* 0xfffffff4008c7947 */ /* 0x000fd8000383ffff */
.L_x_300:
[----:B0-----:R0:W1:Y:S02]  /*d010*/  SYNCS.PHASECHK.TRANS64.TRYWAIT P0, [R5+URZ], R2 ;  /* 0x00000002050075a7 */ /* 0x001064000800017f */
[----:B-1----:R-:W-:Y:S05]  /*d020*/  @!P0 NANOSLEEP.SYNCS 0x989680 ;  /* 0x009896800000895d */ /* 0x002fea0003900000 */
[----:B------:R-:W1:Y:S02]  /*d030*/  @!P0 SYNCS.PHASECHK.TRANS64 P0, [R5+URZ], R2 ;  /* 0x00000002050085a7 */ /* 0x000e64000800007f */
[----:B-1----:R-:W-:Y:S05]  /*d040*/  @!P0 BRA `(.L_x_300) ;  /* 0xfffffffc00f08947 */ /* 0x002fea000383ffff */
[----:B------:R-:W-:Y:S05]  /*d050*/  BRA `(.L_x_321) ;  /* 0xfffffff400cc7947 */ /* 0x000fea000383ffff */
.L_x_301:
[----:B0-----:R0:W1:Y:S02]  /*d060*/  SYNCS.PHASECHK.TRANS64.TRYWAIT P0, [R7+URZ], R4 ;  /* 0x00000004070075a7 */ /* 0x001064000800017f */
[----:B-1----:R-:W-:Y:S05]  /*d070*/  @!P0 NANOSLEEP.SYNCS 0x989680 ;  /* 0x009896800000895d */ /* 0x002fea0003900000 */
[----:B------:R-:W1:Y:S02]  /*d080*/  @!P0 SYNCS.PHASECHK.TRANS64 P0, [R7+URZ], R4 ;  /* 0x00000004070085a7 */ /* 0x000e64000800007f */
[----:B-1----:R-:W-:Y:S05]  /*d090*/  @!P0 BRA `(.L_x_301) ;  /* 0xfffffffc00f08947 */ /* 0x002fea000383ffff */
[----:B------:R-:W-:Y:S05]  /*d0a0*/  BRA `(.L_x_322) ;  /* 0xfffffff400dc7947 */ /* 0x000fea000383ffff */
.L_x_302:
[----:B0-----:R0:W1:Y:S02]  /*d0b0*/  SYNCS.PHASECHK.TRANS64.TRYWAIT P0, [R6+URZ], R5 ;  /* 0x00000005060075a7 */ /* 0x001064000800017f */
[----:B-1----:R-:W-:Y:S05]  /*d0c0*/  @!P0 NANOSLEEP.SYNCS 0x989680 ;  /* 0x009896800000895d */ /* 0x002fea0003900000 */
[----:B------:R-:W1:Y:S02]  /*d0d0*/  @!P0 SYNCS.PHASECHK.TRANS64 P0, [R6+URZ], R5 ;  /* 0x00000005060085a7 */ /* 0x000e64000800007f */
[----:B-1----:R-:W-:Y:S05]  /*d0e0*/  @!P0 BRA `(.L_x_302) ;  /* 0xfffffffc00f08947 */ /* 0x002fea000383ffff */
[----:B------:R-:W-:Y:S05]  /*d0f0*/  BRA `(.L_x_323) ;  /* 0xfffffff400ec7947 */ /* 0x000fea000383ffff */
.L_x_303:
[----:B0-----:R0:W1:Y:S02]  /*d100*/  SYNCS.PHASECHK.TRANS64.TRYWAIT P0, [R9+URZ], R4 ;  /* 0x00000004090075a7 */ /* 0x001064000800017f */
[----:B-1----:R-:W-:Y:S05]  /*d110*/  @!P0 NANOSLEEP.SYNCS 0x989680 ;  /* 0x009896800000895d */ /* 0x002fea0003900000 */
[----:B------:R-:W1:Y:S02]  /*d120*/  @!P0 SYNCS.PHASECHK.TRANS64 P0, [R9+URZ], R4 ;  /* 0x00000004090085a7 */ /* 0x000e64000800007f */
[----:B-1----:R-:W-:Y:S05]  /*d130*/  @!P0 BRA `(.L_x_303) ;  /* 0xfffffffc00f08947 */ /* 0x002fea000383ffff */
[----:B------:R-:W-:Y:S05]  /*d140*/  BRA `(.L_x_324) ;  /* 0xfffffff400fc7947 */ /* 0x000fea000383ffff */
.L_x_304:
[----:B0-----:R0:W1:Y:S02]  /*d150*/  SYNCS.PHASECHK.TRANS64.TRYWAIT P0, [R6+URZ], R5 ;  /* 0x00000005060075a7 */ /* 0x001064000800017f */
[----:B-1----:R-:W-:Y:S05]  /*d160*/  @!P0 NANOSLEEP.SYNCS 0x989680 ;  /* 0x009896800000895d */ /* 0x002fea0003900000 */
[----:B------:R-:W1:Y:S02]  /*d170*/  @!P0 SYNCS.PHASECHK.TRANS64 P0, [R6+URZ], R5 ;  /* 0x00000005060085a7 */ /* 0x000e64000800007f */
[----:B-1----:R-:W-:Y:S05]  /*d180*/  @!P0 BRA `(.L_x_304) ;  /* 0xfffffffc00f08947 */ /* 0x002fea000383ffff */
[----:B------:R-:W-:Y:S05]  /*d190*/  BRA `(.L_x_325) ;  /* 0xfffffff8000c7947 */ /* 0x000fea000383ffff */
.L_x_305:
[----:B0-----:R0:W1:Y:S02]  /*d1a0*/  SYNCS.PHASECHK.TRANS64.TRYWAIT P0, [R9+URZ], R4 ;  /* 0x00000004090075a7 */ /* 0x001064000800017f */
[----:B-1----:R-:W-:Y:S05]  /*d1b0*/  @!P0 NANOSLEEP.SYNCS 0x989680 ;  /* 0x009896800000895d */ /* 0x002fea0003900000 */
[----:B------:R-:W1:Y:S02]  /*d1c0*/  @!P0 SYNCS.PHASECHK.TRANS64 P0, [R9+URZ], R4 ;  /* 0x00000004090085a7 */ /* 0x000e64000800007f */
[----:B-1----:R-:W-:Y:S05]  /*d1d0*/  @!P0 BRA `(.L_x_305) ;  /* 0xfffffffc00f08947 */ /* 0x002fea000383ffff */
[----:B------:R-:W-:Y:S05]  /*d1e0*/  BRA `(.L_x_326) ;  /* 0xfffffff8001c7947 */ /* 0x000fea000383ffff */
.L_x_306:
[----:B0-----:R0:W1:Y:S02]  /*d1f0*/  SYNCS.PHASECHK.TRANS64.TRYWAIT P0, [R6+URZ], R5 ;  /* 0x00000005060075a7 */ /* 0x001064000800017f */
[----:B-1----:R-:W-:Y:S05]  /*d200*/  @!P0 NANOSLEEP.SYNCS 0x989680 ;  /* 0x009896800000895d */ /* 0x002fea0003900000 */
[----:B------:R-:W1:Y:S02]  /*d210*/  @!P0 SYNCS.PHASECHK.TRANS64 P0, [R6+URZ], R5 ;  /* 0x00000005060085a7 */ /* 0x000e64000800007f */
[----:B-1----:R-:W-:Y:S05]  /*d220*/  @!P0 BRA `(.L_x_306) ;  /* 0xfffffffc00f08947 */ /* 0x002fea000383ffff */
[----:B------:R-:W-:Y:S05]  /*d230*/  BRA `(.L_x_327) ;  /* 0xfffffff8002c7947 */ /* 0x000fea000383ffff */
.L_x_307:
[----:B0-----:R0:W1:Y:S02]  /*d240*/  SYNCS.PHASECHK.TRANS64.TRYWAIT P0, [R9+URZ], R4 ;  /* 0x00000004090075a7 */ /* 0x001064000800017f */
[----:B-1----:R-:W-:Y:S05]  /*d250*/  @!P0 NANOSLEEP.SYNCS 0x989680 ;  /* 0x009896800000895d */ /* 0x002fea0003900000 */
[----:B------:R-:W1:Y:S02]  /*d260*/  @!P0 SYNCS.PHASECHK.TRANS64 P0, [R9+URZ], R4 ;  /* 0x00000004090085a7 */ /* 0x000e64000800007f */
[----:B-1----:R-:W-:Y:S05]  /*d270*/  @!P0 BRA `(.L_x_307) ;  /* 0xfffffffc00f08947 */ /* 0x002fea000383ffff */
[----:B------:R-:W-:Y:S05]  /*d280*/  BRA `(.L_x_328) ;  /* 0xfffffff8003c7947 */ /* 0x000fea000383ffff */
.L_x_308:
[----:B0-----:R0:W1:Y:S02]  /*d290*/  SYNCS.PHASECHK.TRANS64.TRYWAIT P0, [R6+URZ], R5 ;  /* 0x00000005060075a7 */ /* 0x001064000800017f */
[----:B-1----:R-:W-:Y:S05]  /*d2a0*/  @!P0 NANOSLEEP.SYNCS 0x989680 ;  /* 0x009896800000895d */ /* 0x002fea0003900000 */
[----:B------:R-:W1:Y:S02]  /*d2b0*/  @!P0 SYNCS.PHASECHK.TRANS64 P0, [R6+URZ], R5 ;  /* 0x00000005060085a7 */ /* 0x000e64000800007f */
[----:B-1----:R-:W-:Y:S05]  /*d2c0*/  @!P0 BRA `(.L_x_308) ;  /* 0xfffffffc00f08947 */ /* 0x002fea000383ffff */
[----:B------:R-:W-:Y:S05]  /*d2d0*/  BRA `(.L_x_329) ;  /* 0xfffffff8004c7947 */ /* 0x000fea000383ffff */
.L_x_309:
[----:B0-----:R0:W1:Y:S02]  /*d2e0*/  SYNCS.PHASECHK.TRANS64.TRYWAIT P0, [R9+URZ], R4 ;  /* 0x00000004090075a7 */ /* 0x001064000800017f */
[----:B-1----:R-:W-:Y:S05]  /*d2f0*/  @!P0 NANOSLEEP.SYNCS 0x989680 ;  /* 0x009896800000895d */ /* 0x002fea0003900000 */
[----:B------:R-:W1:Y:S02]  /*d300*/  @!P0 SYNCS.PHASECHK.TRANS64 P0, [R9+URZ], R4 ;  /* 0x00000004090085a7 */ /* 0x000e64000800007f */
[----:B-1----:R-:W-:Y:S05]  /*d310*/  @!P0 BRA `(.L_x_309) ;  /* 0xfffffffc00f08947 */ /* 0x002fea000383ffff */
[----:B------:R-:W-:Y:S05]  /*d320*/  BRA `(.L_x_330) ;  /* 0xfffffff8005c7947 */ /* 0x000fea000383ffff */
.L_x_310:
[----:B0-----:R0:W1:Y:S02]  /*d330*/  SYNCS.PHASECHK.TRANS64.TRYWAIT P0, [R6+URZ], R5 ;  /* 0x00000005060075a7 */ /* 0x001064000800017f */
[----:B-1----:R-:W-:Y:S05]  /*d340*/  @!P0 NANOSLEEP.SYNCS 0x989680 ;  /* 0x009896800000895d */ /* 0x002fea0003900000 */
[----:B------:R-:W1:Y:S02]  /*d350*/  @!P0 SYNCS.PHASECHK.TRANS64 P0, [R6+URZ], R5 ;  /* 0x00000005060085a7 */ /* 0x000e64000800007f */
[----:B-1----:R-:W-:Y:S05]  /*d360*/  @!P0 BRA `(.L_x_310) ;  /* 0xfffffffc00f08947 */ /* 0x002fea000383ffff */
[----:B------:R-:W-:Y:S05]  /*d370*/  BRA `(.L_x_331) ;  /* 0xfffffff800647947 */ /* 0x000fea000383ffff */
.L_x_332:
[----:B------:R-:W-:-:S00]  /*d380*/  BRA `(.L_x_332) ;  /* 0xfffffffc00fc7947 */ /* 0x000fc0000383ffff */
[----:B------:R-:W-:-:S00]  /*d390*/  NOP ;  /* 0x0000000000007918 */ /* 0x000fc00000000000 */
        /* <DEDUP_REMOVED lines=14> */
.L_x_333:


//--------------------- .nv.shared._ZN7cutlass13device_kernelINS_4gemm6kernel13GemmUniversalIN4cute5tupleIJiiiiEEENS1_10collective13CollectiveMmaINS1_40MainloopSm90TmaGmmaWarpSpecializedSparseILi12ENS5_IJNS4_1CILi1EEESB_SB_EEENS1_32KernelTmaWarpSpecializedPingpongEEENS5_IJNSA_ILi64EEENSA_ILi256EEESF_EEEaNS5_IJNS4_6LayoutINS5_IJiNS5_IJNSA_ILi2EEEiEEEiEEENS5_IJlNS5_IJSB_SJ_EEElEEEEENSI_INS5_IJNS5_IJSF_iEEESP_iEEENS5_IJNS5_IJSF_NSA_ILi4096EEEEEENS5_IJSB_lEEElEEEEEEEEaNS5_IJlSB_lEEENS4_8TiledMMAINS4_8MMA_AtomIJNS4_4SM904GMMA6SPARSE28GMMA_64x256x64_S32S8S8_SS_TNILNS11_9SparseSelE0EEEEEENSI_ISC_NS5_IJNSA_ILi0EEES17_S17_EEEEENS5_IJNS4_10UnderscoreES1A_S1A_EEEEENS4_13SM90_TMA_LOADENS4_14ComposedLayoutINS4_7SwizzleILi1ELi4ELi3EEENS4_25smem_sparse_ptr_flag_bitsILi2ELi8EEENSI_INS5_IJNS5_IJSB_NSA_ILi8EEEEEENS5_IJSJ_NSA_ILi32EEEEEEEEENS5_IJNS5_IJS17_SF_EEESM_EEEEEEEvNS4_8identityES1D_NS1E_INS1F_ILi2ELi4ELi3EEENS4_18smem_ptr_flag_bitsILi8EEENSI_INS5_IJS1J_SF_EEENS5_IJSF_SB_EEEEEEEvS1S_EENS_8epilogue10collective6detail29Sm90TmaWarpSpecializedAdapterINS22_15DefaultEpilogueIiNS5_IJSB_llEEES26_NS21_6thread17LinearCombinationIiLi1EiiLNS27_9ScaleType4KindE0ELNS_15FloatRoundStyleE2EiEENS1_15EpilogueDefaultEEEEEvvEEEEvNT_6ParamsE --------------------------
	.section	.nv.shared._ZN7cutlass13device_kernelINS_4gemm6kernel13GemmUniversalIN4cute5tupleIJiiiiEEENS1_10collective13CollectiveMmaINS1_40MainloopSm90TmaGmmaWarpSpecializedSparseILi12ENS5_IJNS4_1CILi1EEESB_SB_EEENS1_32KernelTmaWarpSpecializedPingpongEEENS5_IJNSA_ILi64EEENSA_ILi256EEESF_EEEaNS5_IJNS4_6LayoutINS5_IJiNS5_IJNSA_ILi2EEEiEEEiEEENS5_IJlNS5_IJSB_SJ_EEElEEEEENSI_INS5_IJNS5_IJSF_iEEESP_iEEENS5_IJNS5_IJSF_NSA_ILi4096EEEEEENS5_IJSB_lEEElEEEEEEEEaNS5_IJlSB_lEEENS4_8TiledMMAINS4_8MMA_AtomIJNS4_4SM904GMMA6SPARSE28GMMA_64x256x64_S32S8S8_SS_TNILNS11_9SparseSelE0EEEEEENSI_ISC_NS5_IJNSA_ILi0EEES17_S17_EEEEENS5_IJNS4_10UnderscoreES1A_S1A_EEEEENS4_13SM90_TMA_LOADENS4_14ComposedLayoutINS4_7SwizzleILi1ELi4ELi3EEENS4_25smem_sparse_ptr_flag_bitsILi2ELi8EEENSI_INS5_IJNS5_IJSB_NSA_ILi8EEEEEENS5_IJSJ_NSA_ILi32EEEEEEEEENS5_IJNS5_IJS17_SF_EEESM_EEEEEEEvNS4_8identityES1D_NS1E_INS1F_ILi2ELi4ELi3EEENS4_18smem_ptr_flag_bitsILi8EEENSI_INS5_IJS1J_SF_EEENS5_IJSF_SB_EEEEEEEvS1S_EENS_8epilogue10collective6detail29Sm90TmaWarpSpecializedAdapterINS22_15DefaultEpilogueIiNS5_IJSB_llEEES26_NS21_6thread17LinearCombinationIiLi1EiiLNS27_9ScaleType4KindE0ELNS_15FloatRoundStyleE2EiEENS1_15EpilogueDefaultEEEEEvvEEEEvNT_6ParamsE,"aw",@nobits
	.sectionflags	@""
	.align	16
	.zero		1024


//--------------------- .nv.shared.reserved.0     --------------------------
	.section	.nv.shared.reserved.0,"aw",@nobits
	.weak		__nv_reservedSMEM_offset_0_alias
	.size		__nv_reservedSMEM_offset_0_alias, 0, 0
	.other		__nv_reservedSMEM_offset_0_alias,@"STO_CUDA_RESERVED_SHARED STV_DEFAULT"
__nv_reservedSMEM_offset_0_alias:
	.zero		0


//--------------------- .nv.global                --------------------------
	.section	.nv.global,"aw",@nobits
.nv.global:
	.type		_ZN39_INTERNAL_0d5479da_4_k_cu_2eed64ce_37164cute1_E,@object
	.size		_ZN39_INTERNAL_0d5479da_4_k_cu_2eed64ce_37164cute1_E,(_ZN39_INTERNAL_0d5479da_4_k_cu_2eed64ce_37164cuda3std3__45__cpo6cbeginE - _ZN39_INTERNAL_0d5479da_4_k_cu_2eed64ce_37164cute1_E)
_ZN39_INTERNAL_0d5479da_4_k_cu_2eed64ce_37164cute1_E:
	.zero		1
	.type		_ZN39_INTERNAL_0d5479da_4_k_cu_2eed64ce_37164cuda3std3__45__cpo6cbeginE,@object
	.size		_ZN39_INTERNAL_0d5479da_4_k_cu_2eed64ce_37164cuda3std3__45__cpo6cbeginE,(_ZN39_INTERNAL_0d5479da_4_k_cu_2eed64ce_37164cuda3std3__48in_placeE - _ZN39_INTERNAL_0d5479da_4_k_cu_2eed64ce_37164cuda3std3__45__cpo6cbeginE)
_ZN39_INTERNAL_0d5479da_4_k_cu_2eed64ce_37164cuda3std3__45__cpo6cbeginE:
	.zero		1
	.type		_ZN39_INTERNAL_0d5479da_4_k_cu_2eed64ce_37164cuda3std3__48in_placeE,@object
	.size		_ZN39_INTERNAL_0d5479da_4_k_cu_2eed64ce_37164cuda3std3__48in_placeE,(_ZN39_INTERNAL_0d5479da_4_k_cu_2eed64ce_37164cuda3std6ranges3__45__cpo9iter_moveE - _ZN39_INTERNAL_0d5479da_4_k_cu_2eed64ce_37164cuda3std3__48in_placeE)
_ZN39_INTERNAL_0d5479da_4_k_cu_2eed64ce_37164cuda3std3__48in_placeE:
	.zero		1
	.type		_ZN39_INTERNAL_0d5479da_4_k_cu_2eed64ce_37164cuda3std6ranges3__45__cpo9iter_moveE,@object
	.size		_ZN39_INTERNAL_0d5479da_4_k_cu_2eed64ce_37164cuda3std6ranges3__45__cpo9iter_moveE,(_ZN39_INTERNAL_0d5479da_4_k_cu_2eed64ce_37164cuda3std3__45__cpo5beginE - _ZN39_INTERNAL_0d5479da_4_k_cu_2eed64ce_37164cuda3std6ranges3__45__cpo9iter_moveE)
_ZN39_INTERNAL_0d5479da_4_k_cu_2eed64ce_37164cuda3std6ranges3__45__cpo9iter_moveE:
	.zero		1
	.type		_ZN39_INTERNAL_0d5479da_4_k_cu_2eed64ce_37164cuda3std3__45__cpo5beginE,@object
	.size		_ZN39_INTERNAL_0d5479da_4_k_cu_2eed64ce_37164cuda3std3__45__cpo5beginE,(_ZN39_INTERNAL_0d5479da_4_k_cu_2eed64ce_37164cuda3std3__441_GLOBAL__N__0d5479da_4_k_cu_2eed64ce_37166ignoreE - _ZN39_INTERNAL_0d5479da_4_k_cu_2eed64ce_37164cuda3std3__45__cpo5beginE)
_ZN39_INTERNAL_0d5479da_4_k_cu_2eed64ce_37164cuda3std3__45__cpo5beginE:
	.zero		1
	.type		_ZN39_INTERNAL_0d5479da_4_k_cu_2eed64ce_37164cuda3std3__441_GLOBAL__N__0d5479da_4_k_cu_2eed64ce_37166ignoreE,@object
	.size		_ZN39_INTERNAL_0d5479da_4_k_cu_2eed64ce_37164cuda3std3__441_GLOBAL__N__0d5479da_4_k_cu_2eed64ce_37166ignoreE,(_ZN39_INTERNAL_0d5479da_4_k_cu_2eed64ce_37164cute7productE - _ZN39_INTERNAL_0d5479da_4_k_cu_2eed64ce_37164cuda3std3__441_GLOBAL__N__0d5479da_4_k_cu_2eed64ce_37166ignoreE)
_ZN39_INTERNAL_0d5479da_4_k_cu_2eed64ce_37164cuda3std3__441_GLOBAL__N__0d5479da_4_k_cu_2eed64ce_37166ignoreE:
	.zero		1
	.type		_ZN39_INTERNAL_0d5479da_4_k_cu_2eed64ce_37164cute7productE,@object
	.size		_ZN39_INTERNAL_0d5479da_4_k_cu_2eed64ce_37164cute7productE,(_ZN39_INTERNAL_0d5479da_4_k_cu_2eed64ce_37164cuda3std3__45__cpo3endE - _ZN39_INTERNAL_0d5479da_4_k_cu_2eed64ce_37164cute7productE)
_ZN39_INTERNAL_0d5479da_4_k_cu_2eed64ce_37164cute7productE:
	.zero		1
	.type		_ZN39_INTERNAL_0d5479da_4_k_cu_2eed64ce_37164cuda3std3__45__cpo3endE,@object
	.size		_ZN39_INTERNAL_0d5479da_4_k_cu_2eed64ce_37164cuda3std3__45__cpo3endE,(_ZN39_INTERNAL_0d5479da_4_k_cu_2eed64ce_37164cuda3std3__419piecewise_constructE - _ZN39_INTERNAL_0d5479da_4_k_cu_2eed64ce_37164cuda3std3__45__cpo3endE)
_ZN39_INTERNAL_0d5479da_4_k_cu_2eed64ce_37164cuda3std3__45__cpo3endE:
	.zero		1
	.type		_ZN39_INTERNAL_0d5479da_4_k_cu_2eed64ce_37164cuda3std3__419piecewise_constructE,@object
	.size		_ZN39_INTERNAL_0d5479da_4_k_cu_2eed64ce_37164cuda3std3__419piecewise_constructE,(_ZN39_INTERNAL_0d5479da_4_k_cu_2eed64ce_37164cuda3std3__45__cpo4cendE - _ZN39_INTERNAL_0d5479da_4_k_cu_2eed64ce_37164cuda3std3__419piecewise_constructE)
_ZN39_INTERNAL_0d5479da_4_k_cu_2eed64ce_37164cuda3std3__419piecewise_constructE:
	.zero		1
	.type		_ZN39_INTERNAL_0d5479da_4_k_cu_2eed64ce_37164cuda3std3__45__cpo4cendE,@object
	.size		_ZN39_INTERNAL_0d5479da_4_k_cu_2eed64ce_37164cuda3std3__45__cpo4cendE,(_ZN39_INTERNAL_0d5479da_4_k_cu_2eed64ce_37164cuda3std6ranges3__45__cpo4swapE - _ZN39_INTERNAL_0d5479da_4_k_cu_2eed64ce_37164cuda3std3__45__cpo4cendE)
_ZN39_INTERNAL_0d5479da_4_k_cu_2eed64ce_37164cuda3std3__45__cpo4cendE:
	.zero		1
	.type		_ZN39_INTERNAL_0d5479da_4_k_cu_2eed64ce_37164cuda3std6ranges3__45__cpo4swapE,@object
	.size		_ZN39_INTERNAL_0d5479da_4_k_cu_2eed64ce_37164cuda3std6ranges3__45__cpo4swapE,(.L_7 - _ZN39_INTERNAL_0d5479da_4_k_cu_2eed64ce_37164cuda3std6ranges3__45__cpo4swapE)
_ZN39_INTERNAL_0d5479da_4_k_cu_2eed64ce_37164cuda3std6ranges3__45__cpo4swapE:
	.zero		1
.L_7:


//--------------------- .nv.constant0._ZN7cutlass13device_kernelINS_4gemm6kernel13GemmUniversalIN4cute5tupleIJiiiiEEENS1_10collective13CollectiveMmaINS1_40MainloopSm90TmaGmmaWarpSpecializedSparseILi12ENS5_IJNS4_1CILi1EEESB_SB_EEENS1_32KernelTmaWarpSpecializedPingpongEEENS5_IJNSA_ILi64EEENSA_ILi256EEESF_EEEaNS5_IJNS4_6LayoutINS5_IJiNS5_IJNSA_ILi2EEEiEEEiEEENS5_IJlNS5_IJSB_SJ_EEElEEEEENSI_INS5_IJNS5_IJSF_iEEESP_iEEENS5_IJNS5_IJSF_NSA_ILi4096EEEEEENS5_IJSB_lEEElEEEEEEEEaNS5_IJlSB_lEEENS4_8TiledMMAINS4_8MMA_AtomIJNS4_4SM904GMMA6SPARSE28GMMA_64x256x64_S32S8S8_SS_TNILNS11_9SparseSelE0EEEEEENSI_ISC_NS5_IJNSA_ILi0EEES17_S17_EEEEENS5_IJNS4_10UnderscoreES1A_S1A_EEEEENS4_13SM90_TMA_LOADENS4_14ComposedLayoutINS4_7SwizzleILi1ELi4ELi3EEENS4_25smem_sparse_ptr_flag_bitsILi2ELi8EEENSI_INS5_IJNS5_IJSB_NSA_ILi8EEEEEENS5_IJSJ_NSA_ILi32EEEEEEEEENS5_IJNS5_IJS17_SF_EEESM_EEEEEEEvNS4_8identityES1D_NS1E_INS1F_ILi2ELi4ELi3EEENS4_18smem_ptr_flag_bitsILi8EEENSI_INS5_IJS1J_SF_EEENS5_IJSF_SB_EEEEEEEvS1S_EENS_8epilogue10collective6detail29Sm90TmaWarpSpecializedAdapterINS22_15DefaultEpilogueIiNS5_IJSB_llEEES26_NS21_6thread17LinearCombinationIiLi1EiiLNS27_9ScaleType4KindE0ELNS_15FloatRoundStyleE2EiEENS1_15EpilogueDefaultEEEEEvvEEEEvNT_6ParamsE --------------------------
	.section	.nv.constant0._ZN7cutlass13device_kernelINS_4gemm6kernel13GemmUniversalIN4cute5tupleIJiiiiEEENS1_10collective13CollectiveMmaINS1_40MainloopSm90TmaGmmaWarpSpecializedSparseILi12ENS5_IJNS4_1CILi1EEESB_SB_EEENS1_32KernelTmaWarpSpecializedPingpongEEENS5_IJNSA_ILi64EEENSA_ILi256EEESF_EEEaNS5_IJNS4_6LayoutINS5_IJiNS5_IJNSA_ILi2EEEiEEEiEEENS5_IJlNS5_IJSB_SJ_EEElEEEEENSI_INS5_IJNS5_IJSF_iEEESP_iEEENS5_IJNS5_IJSF_NSA_ILi4096EEEEEENS5_IJSB_lEEElEEEEEEEEaNS5_IJlSB_lEEENS4_8TiledMMAINS4_8MMA_AtomIJNS4_4SM904GMMA6SPARSE28GMMA_64x256x64_S32S8S8_SS_TNILNS11_9SparseSelE0EEEEEENSI_ISC_NS5_IJNSA_ILi0EEES17_S17_EEEEENS5_IJNS4_10UnderscoreES1A_S1A_EEEEENS4_13SM90_TMA_LOADENS4_14ComposedLayoutINS4_7SwizzleILi1ELi4ELi3EEENS4_25smem_sparse_ptr_flag_bitsILi2ELi8EEENSI_INS5_IJNS5_IJSB_NSA_ILi8EEEEEENS5_IJSJ_NSA_ILi32EEEEEEEEENS5_IJNS5_IJS17_SF_EEESM_EEEEEEEvNS4_8identityES1D_NS1E_INS1F_ILi2ELi4ELi3EEENS4_18smem_ptr_flag_bitsILi8EEENSI_INS5_IJS1J_SF_EEENS5_IJSF_SB_EEEEEEEvS1S_EENS_8epilogue10collective6detail29Sm90TmaWarpSpecializedAdapterINS22_15DefaultEpilogueIiNS5_IJSB_llEEES26_NS21_6thread17LinearCombinationIiLi1EiiLNS27_9ScaleType4KindE0ELNS_15FloatRoundStyleE2EiEENS1_15EpilogueDefaultEEEEEvvEEEEvNT_6ParamsE,"a",@progbits
	.sectionflags	@""
	.align	4
.nv.constant0._ZN7cutlass13device_kernelINS_4gemm6kernel13GemmUniversalIN4cute5tupleIJiiiiEEENS1_10collective13CollectiveMmaINS1_40MainloopSm90TmaGmmaWarpSpecializedSparseILi12ENS5_IJNS4_1CILi1EEESB_SB_EEENS1_32KernelTmaWarpSpecializedPingpongEEENS5_IJNSA_ILi64EEENSA_ILi256EEESF_EEEaNS5_IJNS4_6LayoutINS5_IJiNS5_IJNSA_ILi2EEEiEEEiEEENS5_IJlNS5_IJSB_SJ_EEElEEEEENSI_INS5_IJNS5_IJSF_iEEESP_iEEENS5_IJNS5_IJSF_NSA_ILi4096EEEEEENS5_IJSB_lEEElEEEEEEEEaNS5_IJlSB_lEEENS4_8TiledMMAINS4_8MMA_AtomIJNS4_4SM904GMMA6SPARSE28GMMA_64x256x64_S32S8S8_SS_TNILNS11_9SparseSelE0EEEEEENSI_ISC_NS5_IJNSA_ILi0EEES17_S17_EEEEENS5_IJNS4_10UnderscoreES1A_S1A_EEEEENS4_13SM90_TMA_LOADENS4_14ComposedLayoutINS4_7SwizzleILi1ELi4ELi3EEENS4_25smem_sparse_ptr_flag_bitsILi2ELi8EEENSI_INS5_IJNS5_IJSB_NSA_ILi8EEEEEENS5_IJSJ_NSA_ILi32EEEEEEEEENS5_IJNS5_IJS17_SF_EEESM_EEEEEEEvNS4_8identityES1D_NS1E_INS1F_ILi2ELi4ELi3EEENS4_18smem_ptr_flag_bitsILi8EEENSI_INS5_IJS1J_SF_EEENS5_IJSF_SB_EEEEEEEvS1S_EENS_8epilogue10collective6detail29Sm90TmaWarpSpecializedAdapterINS22_15DefaultEpilogueIiNS5_IJSB_llEEES26_NS21_6thread17LinearCombinationIiLi1EiiLNS27_9ScaleType4KindE0ELNS_15FloatRoundStyleE2EiEENS1_15EpilogueDefaultEEEEEvvEEEEvNT_6ParamsE:
	.zero		1920


//--------------------- SYMBOLS --------------------------

	.type		.nv.reservedSmem.offset0,@object
	.size		.nv.reservedSmem.offset0,0x4
